// auto-generated by cutlass_sweep.epilogue — config: {"arch": "sm_100", "cluster_m": 2, "cluster_n": 1, "dtype": "fp16", "fusion": "bias_relu", "tile_k": 64, "tile_m": 256, "tile_n": 256}
#include "cutlass/cutlass.h"
#include "cutlass/gemm/collective/collective_builder.hpp"
#include "cutlass/gemm/device/gemm_universal_adapter.h"
#include "cutlass/gemm/kernel/gemm_universal.hpp"
#include "cutlass/epilogue/collective/collective_builder.hpp"
#include "cutlass/epilogue/fusion/operations.hpp"
#include "cutlass/epilogue/thread/activation.h"

using Elem = cutlass::half_t;
using Acc  = float;
using TileShape    = cute::Shape<cute::_256, cute::_256, cute::_64>;
using ClusterShape = cute::Shape<cute::_2, cute::_1, cute::_1>;
using FusionOp     = cutlass::epilogue::fusion::LinCombPerRowBiasEltAct<cutlass::epilogue::thread::ReLU, Elem, Acc>;

using CollectiveEpilogue = typename cutlass::epilogue::collective::CollectiveBuilder<
    cutlass::arch::Sm100, cutlass::arch::OpClassTensorOp,
    TileShape, ClusterShape,
    cutlass::epilogue::collective::EpilogueTileAuto,
    Acc, Acc,
    Elem, cutlass::layout::RowMajor, 128 / cutlass::sizeof_bits<Elem>::value,
    Elem, cutlass::layout::RowMajor, 128 / cutlass::sizeof_bits<Elem>::value,
    cutlass::epilogue::collective::EpilogueScheduleAuto,
    FusionOp
  >::CollectiveOp;

using CollectiveMainloop = typename cutlass::gemm::collective::CollectiveBuilder<
    cutlass::arch::Sm100, cutlass::arch::OpClassTensorOp,
    Elem, cutlass::layout::RowMajor, 128 / cutlass::sizeof_bits<Elem>::value,
    Elem, cutlass::layout::ColumnMajor, 128 / cutlass::sizeof_bits<Elem>::value,
    Acc,
    TileShape, ClusterShape,
    cutlass::gemm::collective::StageCountAutoCarveout<
        static_cast<int>(sizeof(typename CollectiveEpilogue::SharedStorage))>,
    cutlass::gemm::collective::KernelScheduleAuto
  >::CollectiveOp;

using GemmKernel = cutlass::gemm::kernel::GemmUniversal<
    cute::Shape<int,int,int,int>, CollectiveMainloop, CollectiveEpilogue>;
using Gemm = cutlass::gemm::device::GemmUniversalAdapter<GemmKernel>;

auto* _anchor = &cutlass::device_kernel<GemmKernel>;


// ===== COMPILED SASS (sm_100a) =====

	.target	sm_100a

	.elftype	@"ET_EXEC"


//--------------------- .note.nv.tkinfo           --------------------------
	.section	.note.nv.tkinfo,"",@"SHT_NOTE"
	.sectionflags	@"SHF_NOTE_NV_TKINFO"
	.tkinfo
        /*0018*/ 	.word	0x00000002
        /*0030*/ 	.string	""
        /*0030*/ 	.string	"ptxas"
        /*0030*/ 	.string	"Cuda compilation tools, release 13.0, V13.0.88"
        /*0030*/ 	.string	"Build cuda_13.0.r13.0/compiler.36424714_0"
        /*0030*/ 	.string	"-arch sm_100a -m 64 "



//--------------------- .note.nv.cuinfo           --------------------------
	.section	.note.nv.cuinfo,"",@"SHT_NOTE"
	.sectionflags	@"SHF_NOTE_NV_CUINFO"
        /*0018*/ 	.short	0x0002
        /*001a*/ 	.short	0x0064
        /*001c*/ 	.short	0x0082
	.zero		2


//--------------------- .nv.info                  --------------------------
	.section	.nv.info,"",@"SHT_CUDA_INFO"
	.align	4


	//----- nvinfo : EIATTR_REGCOUNT
	.align		4
        /*0000*/ 	.byte	0x04, 0x2f
        /*0002*/ 	.short	(.L_19 - .L_18)
	.align		4
.L_18:
        /*0004*/ 	.word	index@(_ZN7cutlass13device_kernelINS_4gemm6kernel13GemmUniversalIN4cute5tupleIJiiiiEEENS1_10collective13CollectiveMmaINS1_35MainloopSm100TmaUmmaWarpSpecializedILi5ELi2ELi2ENS5_IJNS4_1CILi2EEENSA_ILi1EEESC_EEEEENS5_IJNSA_ILi256EEESF_NSA_ILi64EEEEEENS_6half_tENS5_IJlSC_lEEESI_SJ_NS4_8TiledMMAINS4_8MMA_AtomIJNS4_26SM100_MMA_F16BF16_2x1SM_SSISI_SI_fLi256ELi256ELNS4_4UMMA5MajorE0ELSO_0ELNSN_7ScaleInE0ELSP_0EEEEEENS4_6LayoutINS5_IJSC_SC_SC_EEENS5_IJNSA_ILi0EEESU_SU_EEEEENS5_IJNS4_10UnderscoreESX_SX_EEEEENS4_18SM100_TMA_2SM_LOADENS4_14ComposedLayoutINS4_7SwizzleILi3ELi4ELi3EEENS4_18smem_ptr_flag_bitsILi16EEENSS_INS5_IJNSA_ILi8EEESG_EEENS5_IJSG_SC_EEEEEEEvNS4_8identityES10_S1A_vS1B_EENS_8epilogue10collective18CollectiveEpilogueINS1D_23Sm100TmaWarpSpecializedILi4ELi2ELi64ELb1ELb0EEEJNS5_IJNSA_ILi128EEESF_SG_EEENS5_IJNSS_IS1I_SC_EENSS_ISG_SC_EEEEESI_SJ_SI_SJ_NS1D_6fusion15FusionCallbacksIS1H_NS1N_23LinCombPerRowBiasEltActINS1D_6thread4ReLuESI_fSI_SI_fLi8ELNS_15FloatRoundStyleE2EEES1J_S1M_JEEENS4_5SM1004TMEM4LOAD26SM100_TMEM_LOAD_32dp32b64xENS4_13SM90_TMA_LOADES1A_NS4_39AutoVectorizingCopyWithAssumedAlignmentILi128EEENS4_14SM90_TMA_STOREES1A_S21_S21_EEEvvEEEEvNT_6ParamsE)
        /*0008*/ 	.word	0x000000fa


	//----- nvinfo : EIATTR_FRAME_SIZE
	.align		4
.L_19:
        /*000c*/ 	.byte	0x04, 0x11
        /*000e*/ 	.short	(.L_21 - .L_20)
	.align		4
.L_20:
        /*0010*/ 	.word	index@($__internal_2_$__cuda_sm10x_tcgen05_guardrail_trap_unallocated_columns_being_dealloced)
        /*0014*/ 	.word	0x00000000


	//----- nvinfo : EIATTR_FRAME_SIZE
	.align		4
.L_21:
        /*0018*/ 	.byte	0x04, 0x11
        /*001a*/ 	.short	(.L_23 - .L_22)
	.align		4
.L_22:
        /*001c*/ 	.word	index@($__internal_1_$__cuda_sm10x_tcgen05_guardrail_trap_phase_invalid_during_alloc)
        /*0020*/ 	.word	0x00000000


	//----- nvinfo : EIATTR_FRAME_SIZE
	.align		4
.L_23:
        /*0024*/ 	.byte	0x04, 0x11
        /*0026*/ 	.short	(.L_25 - .L_24)
	.align		4
.L_24:
        /*0028*/ 	.word	index@($__internal_0_$__cuda_sm10x_tcgen05_guardrail_trap_col_being_dealloced_not_returned_by_alloc)
        /*002c*/ 	.word	0x00000000


	//----- nvinfo : EIATTR_FRAME_SIZE
	.align		4
.L_25:
        /*0030*/ 	.byte	0x04, 0x11
        /*0032*/ 	.short	(.L_27 - .L_26)
	.align		4
.L_26:
        /*0034*/ 	.word	index@(_ZN7cutlass13device_kernelINS_4gemm6kernel13GemmUniversalIN4cute5tupleIJiiiiEEENS1_10collective13CollectiveMmaINS1_35MainloopSm100TmaUmmaWarpSpecializedILi5ELi2ELi2ENS5_IJNS4_1CILi2EEENSA_ILi1EEESC_EEEEENS5_IJNSA_ILi256EEESF_NSA_ILi64EEEEEENS_6half_tENS5_IJlSC_lEEESI_SJ_NS4_8TiledMMAINS4_8MMA_AtomIJNS4_26SM100_MMA_F16BF16_2x1SM_SSISI_SI_fLi256ELi256ELNS4_4UMMA5MajorE0ELSO_0ELNSN_7ScaleInE0ELSP_0EEEEEENS4_6LayoutINS5_IJSC_SC_SC_EEENS5_IJNSA_ILi0EEESU_SU_EEEEENS5_IJNS4_10UnderscoreESX_SX_EEEEENS4_18SM100_TMA_2SM_LOADENS4_14ComposedLayoutINS4_7SwizzleILi3ELi4ELi3EEENS4_18smem_ptr_flag_bitsILi16EEENSS_INS5_IJNSA_ILi8EEESG_EEENS5_IJSG_SC_EEEEEEEvNS4_8identityES10_S1A_vS1B_EENS_8epilogue10collective18CollectiveEpilogueINS1D_23Sm100TmaWarpSpecializedILi4ELi2ELi64ELb1ELb0EEEJNS5_IJNSA_ILi128EEESF_SG_EEENS5_IJNSS_IS1I_SC_EENSS_ISG_SC_EEEEESI_SJ_SI_SJ_NS1D_6fusion15FusionCallbacksIS1H_NS1N_23LinCombPerRowBiasEltActINS1D_6thread4ReLuESI_fSI_SI_fLi8ELNS_15FloatRoundStyleE2EEES1J_S1M_JEEENS4_5SM1004TMEM4LOAD26SM100_TMEM_LOAD_32dp32b64xENS4_13SM90_TMA_LOADES1A_NS4_39AutoVectorizingCopyWithAssumedAlignmentILi128EEENS4_14SM90_TMA_STOREES1A_S21_S21_EEEvvEEEEvNT_6ParamsE)
        /*0038*/ 	.word	0x00000000


	//----- nvinfo : EIATTR_MIN_STACK_SIZE
	.align		4
.L_27:
        /*003c*/ 	.byte	0x04, 0x12
        /*003e*/ 	.short	(.L_29 - .L_28)
	.align		4
.L_28:
        /*0040*/ 	.word	index@(_ZN7cutlass13device_kernelINS_4gemm6kernel13GemmUniversalIN4cute5tupleIJiiiiEEENS1_10collective13CollectiveMmaINS1_35MainloopSm100TmaUmmaWarpSpecializedILi5ELi2ELi2ENS5_IJNS4_1CILi2EEENSA_ILi1EEESC_EEEEENS5_IJNSA_ILi256EEESF_NSA_ILi64EEEEEENS_6half_tENS5_IJlSC_lEEESI_SJ_NS4_8TiledMMAINS4_8MMA_AtomIJNS4_26SM100_MMA_F16BF16_2x1SM_SSISI_SI_fLi256ELi256ELNS4_4UMMA5MajorE0ELSO_0ELNSN_7ScaleInE0ELSP_0EEEEEENS4_6LayoutINS5_IJSC_SC_SC_EEENS5_IJNSA_ILi0EEESU_SU_EEEEENS5_IJNS4_10UnderscoreESX_SX_EEEEENS4_18SM100_TMA_2SM_LOADENS4_14ComposedLayoutINS4_7SwizzleILi3ELi4ELi3EEENS4_18smem_ptr_flag_bitsILi16EEENSS_INS5_IJNSA_ILi8EEESG_EEENS5_IJSG_SC_EEEEEEEvNS4_8identityES10_S1A_vS1B_EENS_8epilogue10collective18CollectiveEpilogueINS1D_23Sm100TmaWarpSpecializedILi4ELi2ELi64ELb1ELb0EEEJNS5_IJNSA_ILi128EEESF_SG_EEENS5_IJNSS_IS1I_SC_EENSS_ISG_SC_EEEEESI_SJ_SI_SJ_NS1D_6fusion15FusionCallbacksIS1H_NS1N_23LinCombPerRowBiasEltActINS1D_6thread4ReLuESI_fSI_SI_fLi8ELNS_15FloatRoundStyleE2EEES1J_S1M_JEEENS4_5SM1004TMEM4LOAD26SM100_TMEM_LOAD_32dp32b64xENS4_13SM90_TMA_LOADES1A_NS4_39AutoVectorizingCopyWithAssumedAlignmentILi128EEENS4_14SM90_TMA_STOREES1A_S21_S21_EEEvvEEEEvNT_6ParamsE)
        /*0044*/ 	.word	0x00000000
.L_29:


//--------------------- .nv.compat                --------------------------
	.section	.nv.compat,"",@"SHT_CUDA_COMPAT_INFO"
	.align	4
        /*0000*/ 	.byte	0x02, 0x09, 0x01, 0x00, 0x02, 0x02, 0x02, 0x00, 0x02, 0x05, 0x05, 0x00, 0x03, 0x07, 0x01, 0x01
        /*0010*/ 	.byte	0x02, 0x03, 0x01, 0x00, 0x02, 0x06, 0x01, 0x00, 0x04, 0x0b, 0x08, 0x00, 0x09, 0x00, 0x00, 0x00
        /*0020*/ 	.byte	0x00, 0x00, 0x00, 0x00


//--------------------- .nv.info._ZN7cutlass13device_kernelINS_4gemm6kernel13GemmUniversalIN4cute5tupleIJiiiiEEENS1_10collective13CollectiveMmaINS1_35MainloopSm100TmaUmmaWarpSpecializedILi5ELi2ELi2ENS5_IJNS4_1CILi2EEENSA_ILi1EEESC_EEEEENS5_IJNSA_ILi256EEESF_NSA_ILi64EEEEEENS_6half_tENS5_IJlSC_lEEESI_SJ_NS4_8TiledMMAINS4_8MMA_AtomIJNS4_26SM100_MMA_F16BF16_2x1SM_SSISI_SI_fLi256ELi256ELNS4_4UMMA5MajorE0ELSO_0ELNSN_7ScaleInE0ELSP_0EEEEEENS4_6LayoutINS5_IJSC_SC_SC_EEENS5_IJNSA_ILi0EEESU_SU_EEEEENS5_IJNS4_10UnderscoreESX_SX_EEEEENS4_18SM100_TMA_2SM_LOADENS4_14ComposedLayoutINS4_7SwizzleILi3ELi4ELi3EEENS4_18smem_ptr_flag_bitsILi16EEENSS_INS5_IJNSA_ILi8EEESG_EEENS5_IJSG_SC_EEEEEEEvNS4_8identityES10_S1A_vS1B_EENS_8epilogue10collective18CollectiveEpilogueINS1D_23Sm100TmaWarpSpecializedILi4ELi2ELi64ELb1ELb0EEEJNS5_IJNSA_ILi128EEESF_SG_EEENS5_IJNSS_IS1I_SC_EENSS_ISG_SC_EEEEESI_SJ_SI_SJ_NS1D_6fusion15FusionCallbacksIS1H_NS1N_23LinCombPerRowBiasEltActINS1D_6thread4ReLuESI_fSI_SI_fLi8ELNS_15FloatRoundStyleE2EEES1J_S1M_JEEENS4_5SM1004TMEM4LOAD26SM100_TMEM_LOAD_32dp32b64xENS4_13SM90_TMA_LOADES1A_NS4_39AutoVectorizingCopyWithAssumedAlignmentILi128EEENS4_14SM90_TMA_STOREES1A_S21_S21_EEEvvEEEEvNT_6ParamsE --------------------------
	.section	.nv.info._ZN7cutlass13device_kernelINS_4gemm6kernel13GemmUniversalIN4cute5tupleIJiiiiEEENS1_10collective13CollectiveMmaINS1_35MainloopSm100TmaUmmaWarpSpecializedILi5ELi2ELi2ENS5_IJNS4_1CILi2EEENSA_ILi1EEESC_EEEEENS5_IJNSA_ILi256EEESF_NSA_ILi64EEEEEENS_6half_tENS5_IJlSC_lEEESI_SJ_NS4_8TiledMMAINS4_8MMA_AtomIJNS4_26SM100_MMA_F16BF16_2x1SM_SSISI_SI_fLi256ELi256ELNS4_4UMMA5MajorE0ELSO_0ELNSN_7ScaleInE0ELSP_0EEEEEENS4_6LayoutINS5_IJSC_SC_SC_EEENS5_IJNSA_ILi0EEESU_SU_EEEEENS5_IJNS4_10UnderscoreESX_SX_EEEEENS4_18SM100_TMA_2SM_LOADENS4_14ComposedLayoutINS4_7SwizzleILi3ELi4ELi3EEENS4_18smem_ptr_flag_bitsILi16EEENSS_INS5_IJNSA_ILi8EEESG_EEENS5_IJSG_SC_EEEEEEEvNS4_8identityES10_S1A_vS1B_EENS_8epilogue10collective18CollectiveEpilogueINS1D_23Sm100TmaWarpSpecializedILi4ELi2ELi64ELb1ELb0EEEJNS5_IJNSA_ILi128EEESF_SG_EEENS5_IJNSS_IS1I_SC_EENSS_ISG_SC_EEEEESI_SJ_SI_SJ_NS1D_6fusion15FusionCallbacksIS1H_NS1N_23LinCombPerRowBiasEltActINS1D_6thread4ReLuESI_fSI_SI_fLi8ELNS_15FloatRoundStyleE2EEES1J_S1M_JEEENS4_5SM1004TMEM4LOAD26SM100_TMEM_LOAD_32dp32b64xENS4_13SM90_TMA_LOADES1A_NS4_39AutoVectorizingCopyWithAssumedAlignmentILi128EEENS4_14SM90_TMA_STOREES1A_S21_S21_EEEvvEEEEvNT_6ParamsE,"",@"SHT_CUDA_INFO"
	.sectionflags	@""
	.align	4


	//----- nvinfo : EIATTR_CUDA_API_VERSION
	.align		4
        /*0000*/ 	.byte	0x04, 0x37
        /*0002*/ 	.short	(.L_31 - .L_30)
.L_30:
        /*0004*/ 	.word	0x00000082


	//----- nvinfo : EIATTR_KPARAM_INFO
	.align		4
.L_31:
        /*0008*/ 	.byte	0x04, 0x17
        /*000a*/ 	.short	(.L_33 - .L_32)
.L_32:
        /*000c*/ 	.word	0x00000000
        /*0010*/ 	.short	0x0000
        /*0012*/ 	.short	0x0000
        /*0014*/ 	.byte	0x00, 0xf0, 0x01, 0x20


	//----- nvinfo : EIATTR_AT_ENTRY_FRAGMENTS
	.align		4
.L_33:
        /*0018*/ 	.byte	0x04, 0x4f
        /*001a*/ 	.short	(.L_35 - .L_34)


	//   ....[0]....
.L_34:
        /*001c*/ 	.word	0x00000007


	//----- nvinfo : EIATTR_RESERVED_SMEM_USED
	.align		4
.L_35:
        /*0020*/ 	.byte	0x01, 0x41
	.zero		2


	//----- nvinfo : EIATTR_SPARSE_MMA_MASK
	.align		4
        /*0024*/ 	.byte	0x03, 0x50
        /*0026*/ 	.short	0x0000


	//----- nvinfo : EIATTR_TCGEN05_2CTA_USED
	.align		4
        /*0028*/ 	.byte	0x01, 0x52
	.zero		2


	//----- nvinfo : EIATTR_MAXREG_COUNT
	.align		4
        /*002c*/ 	.byte	0x03, 0x1b
        /*002e*/ 	.short	0x00ff


	//----- nvinfo : EIATTR_NUM_BARRIERS
	.align		4
        /*0030*/ 	.byte	0x02, 0x4c
        /*0032*/ 	.byte	0x07
	.zero		1


	//----- nvinfo : EIATTR_EXTERNS
	.align		4
        /*0034*/ 	.byte	0x04, 0x0f
        /*0036*/ 	.short	(.L_37 - .L_36)


	//   ....[0]....
	.align		4
.L_36:
        /*0038*/ 	.word	index@(__assertfail)


	//----- nvinfo : EIATTR_MERCURY_ISA_VERSION
	.align		4
.L_37:
        /*003c*/ 	.byte	0x03, 0x5f
        /*003e*/ 	.short	0x0101


	//----- nvinfo : EIATTR_INT_WARP_WIDE_INSTR_OFFSETS
	.align		4
        /*0040*/ 	.byte	0x04, 0x31
        /*0042*/ 	.short	(.L_39 - .L_38)


	//   ....[0]....
.L_38:
        /*0044*/ 	.word	0x00000cc0


	//   ....[1]....
        /*0048*/ 	.word	0x00000d60


	//   ....[2]....
        /*004c*/ 	.word	0x00002080


	//   ....[3]....
        /*0050*/ 	.word	0x00003ec0


	//   ....[4]....
        /*0054*/ 	.word	0x00003ee0


	//   ....[5]....
        /*0058*/ 	.word	0x00003f10


	//   ....[6]....
        /*005c*/ 	.word	0x00004850


	//   ....[7]....
        /*0060*/ 	.word	0x000048c0


	//   ....[8]....
        /*0064*/ 	.word	0x000049b0


	//   ....[9]....
        /*0068*/ 	.word	0x00004a30


	//   ....[10]....
        /*006c*/ 	.word	0x00004b40


	//   ....[11]....
        /*0070*/ 	.word	0x00004bd0


	//   ....[12]....
        /*0074*/ 	.word	0x00004db0


	//   ....[13]....
        /*0078*/ 	.word	0x00004f10


	//----- nvinfo : EIATTR_COOP_GROUP_MASK_REGIDS
	.align		4
.L_39:
        /*007c*/ 	.byte	0x04, 0x29
        /*007e*/ 	.short	(.L_41 - .L_40)


	//   ....[0]....
.L_40:
        /*0080*/ 	.word	0xffffffff


	//   ....[1]....
        /*0084*/ 	.word	0xffffffff


	//   ....[2]....
        /*0088*/ 	.word	0xffffffff


	//   ....[3]....
        /*008c*/ 	.word	0xffffffff


	//   ....[4]....
        /*0090*/ 	.word	0xffffffff


	//   ....[5]....
        /*0094*/ 	.word	0xffffffff


	//   ....[6]....
        /*0098*/ 	.word	0xffffffff


	//   ....[7]....
        /*009c*/ 	.word	0xffffffff


	//   ....[8]....
        /*00a0*/ 	.word	0xffffffff


	//   ....[9]....
        /*00a4*/ 	.word	0xffffffff


	//   ....[10]....
        /*00a8*/ 	.word	0xffffffff


	//   ....[11]....
        /*00ac*/ 	.word	0xffffffff


	//   ....[12]....
        /*00b0*/ 	.word	0xffffffff


	//   ....[13]....
        /*00b4*/ 	.word	0xffffffff


	//----- nvinfo : EIATTR_COOP_GROUP_INSTR_OFFSETS
	.align		4
.L_41:
        /*00b8*/ 	.byte	0x04, 0x28
        /*00ba*/ 	.short	(.L_43 - .L_42)


	//   ....[0]....
.L_42:
        /*00bc*/ 	.word	0x000000c0


	//   ....[1]....
        /*00c0*/ 	.word	0x000004d0


	//   ....[2]....
        /*00c4*/ 	.word	0x00000670


	//   ....[3]....
        /*00c8*/ 	.word	0x00000800


	//   ....[4]....
        /*00cc*/ 	.word	0x000008f0


	//   ....[5]....
        /*00d0*/ 	.word	0x00000a50


	//   ....[6]....
        /*00d4*/ 	.word	0x00000ba0


	//   ....[7]....
        /*00d8*/ 	.word	0x00000de0


	//   ....[8]....
        /*00dc*/ 	.word	0x00001f60


	//   ....[9]....
        /*00e0*/ 	.word	0x00002dc0


	//   ....[10]....
        /*00e4*/ 	.word	0x00003290


	//   ....[11]....
        /*00e8*/ 	.word	0x000032c0


	//   ....[12]....
        /*00ec*/ 	.word	0x00003dc0


	//   ....[13]....
        /*00f0*/ 	.word	0x00003fd0


	//----- nvinfo : EIATTR_VRC_CTA_INIT_COUNT
	.align		4
.L_43:
        /*00f4*/ 	.byte	0x02, 0x4a
        /*00f6*/ 	.byte	0x80
	.zero		1


	//----- nvinfo : EIATTR_SYSCALL_OFFSETS
	.align		4
        /*00f8*/ 	.byte	0x04, 0x46
        /*00fa*/ 	.short	(.L_45 - .L_44)


	//   ....[0]....
.L_44:
        /*00fc*/ 	.word	0x00005a20


	//   ....[1]....
        /*0100*/ 	.word	0x00005b10


	//   ....[2]....
        /*0104*/ 	.word	0x00006620


	//   ....[3]....
        /*0108*/ 	.word	0x00007ae0


	//   ....[4]....
        /*010c*/ 	.word	0x00008f00


	//   ....[5]....
        /*0110*/ 	.word	0x0000a310


	//----- nvinfo : EIATTR_MBARRIER_INSTR_OFFSETS
	.align		4
.L_45:
        /*0114*/ 	.byte	0x04, 0x39
        /*0116*/ 	.short	(.L_47 - .L_46)


	//   ....[0]....
.L_46:
        /*0118*/ 	.word	0x000005c0
        /*011c*/ 	.word	0x000000ff
        /*0120*/ 	.word	0x00000000
        /*0124*/ 	.short	0x0100
        /*0126*/ 	.byte	0x08
	.zero		1


	//   ....[1]....
        /*0128*/ 	.word	0x000005d0
        /*012c*/ 	.word	0x000000ff
        /*0130*/ 	.word	0x00000028
        /*0134*/ 	.short	0x0100
        /*0136*/ 	.byte	0x08
	.zero		1


	//   ....[2]....
        /*0138*/ 	.word	0x000005e0
        /*013c*/ 	.word	0x000000ff
        /*0140*/ 	.word	0x00000008
        /*0144*/ 	.short	0x0100
        /*0146*/ 	.byte	0x08
	.zero		1


	//   ....[3]....
        /*0148*/ 	.word	0x000005f0
        /*014c*/ 	.word	0x000000ff
        /*0150*/ 	.word	0x00000030
        /*0154*/ 	.short	0x0100
        /*0156*/ 	.byte	0x08
	.zero		1


	//   ....[4]....
        /*0158*/ 	.word	0x00000600
        /*015c*/ 	.word	0x000000ff
        /*0160*/ 	.word	0x00000010
        /*0164*/ 	.short	0x0100
        /*0166*/ 	.byte	0x08
	.zero		1


	//   ....[5]....
        /*0168*/ 	.word	0x00000610
        /*016c*/ 	.word	0x000000ff
        /*0170*/ 	.word	0x00000038
        /*0174*/ 	.short	0x0100
        /*0176*/ 	.byte	0x08
	.zero		1


	//   ....[6]....
        /*0178*/ 	.word	0x00000620
        /*017c*/ 	.word	0x000000ff
        /*0180*/ 	.word	0x00000018
        /*0184*/ 	.short	0x0100
        /*0186*/ 	.byte	0x08
	.zero		1


	//   ....[7]....
        /*0188*/ 	.word	0x00000630
        /*018c*/ 	.word	0x000000ff
        /*0190*/ 	.word	0x00000040
        /*0194*/ 	.short	0x0100
        /*0196*/ 	.byte	0x08
	.zero		1


	//   ....[8]....
        /*0198*/ 	.word	0x00000640
        /*019c*/ 	.word	0x000000ff
        /*01a0*/ 	.word	0x00000020
        /*01a4*/ 	.short	0x0100
        /*01a6*/ 	.byte	0x08
	.zero		1


	//   ....[9]....
        /*01a8*/ 	.word	0x00000650
        /*01ac*/ 	.word	0x000000ff
        /*01b0*/ 	.word	0x00000048
        /*01b4*/ 	.short	0x0100
        /*01b6*/ 	.byte	0x08
	.zero		1


	//   ....[10]....
        /*01b8*/ 	.word	0x00000770
        /*01bc*/ 	.word	0x000000ff
        /*01c0*/ 	.word	0x00000050
        /*01c4*/ 	.short	0x0100
        /*01c6*/ 	.byte	0x09
	.zero		1


	//   ....[11]....
        /*01c8*/ 	.word	0x00000780
        /*01cc*/ 	.word	0x000000ff
        /*01d0*/ 	.word	0x00000070
        /*01d4*/ 	.short	0x0100
        /*01d6*/ 	.byte	0x09
	.zero		1


	//   ....[12]....
        /*01d8*/ 	.word	0x00000790
        /*01dc*/ 	.word	0x000000ff
        /*01e0*/ 	.word	0x00000058
        /*01e4*/ 	.short	0x0100
        /*01e6*/ 	.byte	0x09
	.zero		1


	//   ....[13]....
        /*01e8*/ 	.word	0x000007a0
        /*01ec*/ 	.word	0x000000ff
        /*01f0*/ 	.word	0x00000078
        /*01f4*/ 	.short	0x0100
        /*01f6*/ 	.byte	0x09
	.zero		1


	//   ....[14]....
        /*01f8*/ 	.word	0x000007b0
        /*01fc*/ 	.word	0x000000ff
        /*0200*/ 	.word	0x00000060
        /*0204*/ 	.short	0x0100
        /*0206*/ 	.byte	0x09
	.zero		1


	//   ....[15]....
        /*0208*/ 	.word	0x000007c0
        /*020c*/ 	.word	0x000000ff
        /*0210*/ 	.word	0x00000080
        /*0214*/ 	.short	0x0100
        /*0216*/ 	.byte	0x09
	.zero		1


	//   ....[16]....
        /*0218*/ 	.word	0x000007d0
        /*021c*/ 	.word	0x000000ff
        /*0220*/ 	.word	0x00000068
        /*0224*/ 	.short	0x0100
        /*0226*/ 	.byte	0x09
	.zero		1


	//   ....[17]....
        /*0228*/ 	.word	0x000007e0
        /*022c*/ 	.word	0x000000ff
        /*0230*/ 	.word	0x00000088
        /*0234*/ 	.short	0x0100
        /*0236*/ 	.byte	0x09
	.zero		1


	//   ....[18]....
        /*0238*/ 	.word	0x000008c0
        /*023c*/ 	.word	0x000000ff
        /*0240*/ 	.word	0x00000090
        /*0244*/ 	.short	0x0100
        /*0246*/ 	.byte	0x08
	.zero		1


	//   ....[19]....
        /*0248*/ 	.word	0x000008d0
        /*024c*/ 	.word	0x000000ff
        /*0250*/ 	.word	0x00000098
        /*0254*/ 	.short	0x0100
        /*0256*/ 	.byte	0x08
	.zero		1


	//   ....[20]....
        /*0258*/ 	.word	0x00000a00
        /*025c*/ 	.word	0x000000ff
        /*0260*/ 	.word	0x000000a0
        /*0264*/ 	.short	0x0100
        /*0266*/ 	.byte	0x08
	.zero		1


	//   ....[21]....
        /*0268*/ 	.word	0x00000a10
        /*026c*/ 	.word	0x000000ff
        /*0270*/ 	.word	0x000000b0
        /*0274*/ 	.short	0x0100
        /*0276*/ 	.byte	0x08
	.zero		1


	//   ....[22]....
        /*0278*/ 	.word	0x00000a20
        /*027c*/ 	.word	0x000000ff
        /*0280*/ 	.word	0x000000a8
        /*0284*/ 	.short	0x0100
        /*0286*/ 	.byte	0x08
	.zero		1


	//   ....[23]....
        /*0288*/ 	.word	0x00000a30
        /*028c*/ 	.word	0x000000ff
        /*0290*/ 	.word	0x000000b8
        /*0294*/ 	.short	0x0100
        /*0296*/ 	.byte	0x08
	.zero		1


	//   ....[24]....
        /*0298*/ 	.word	0x00000b50
        /*029c*/ 	.word	0x000000ff
        /*02a0*/ 	.word	0x000000c0
        /*02a4*/ 	.short	0x0100
        /*02a6*/ 	.byte	0x09
	.zero		1


	//   ....[25]....
        /*02a8*/ 	.word	0x00000b60
        /*02ac*/ 	.word	0x000000ff
        /*02b0*/ 	.word	0x000000d0
        /*02b4*/ 	.short	0x0100
        /*02b6*/ 	.byte	0x09
	.zero		1


	//   ....[26]....
        /*02b8*/ 	.word	0x00000b70
        /*02bc*/ 	.word	0x000000ff
        /*02c0*/ 	.word	0x000000c8
        /*02c4*/ 	.short	0x0100
        /*02c6*/ 	.byte	0x09
	.zero		1


	//   ....[27]....
        /*02c8*/ 	.word	0x00000b80
        /*02cc*/ 	.word	0x000000ff
        /*02d0*/ 	.word	0x000000d8
        /*02d4*/ 	.short	0x0100
        /*02d6*/ 	.byte	0x09
	.zero		1


	//   ....[28]....
        /*02d8*/ 	.word	0x00000c70
        /*02dc*/ 	.word	0x000000ff
        /*02e0*/ 	.word	0x000000e0
        /*02e4*/ 	.short	0x0100
        /*02e6*/ 	.byte	0x08
	.zero		1


	//   ....[29]....
        /*02e8*/ 	.word	0x00000c80
        /*02ec*/ 	.word	0x000000ff
        /*02f0*/ 	.word	0x000000f0
        /*02f4*/ 	.short	0x0100
        /*02f6*/ 	.byte	0x08
	.zero		1


	//   ....[30]....
        /*02f8*/ 	.word	0x00000c90
        /*02fc*/ 	.word	0x000000ff
        /*0300*/ 	.word	0x000000e8
        /*0304*/ 	.short	0x0100
        /*0306*/ 	.byte	0x08
	.zero		1


	//   ....[31]....
        /*0308*/ 	.word	0x00000ca0
        /*030c*/ 	.word	0x000000ff
        /*0310*/ 	.word	0x000000f8
        /*0314*/ 	.short	0x0100
        /*0316*/ 	.byte	0x08
	.zero		1


	//   ....[32]....
        /*0318*/ 	.word	0x00000d90
        /*031c*/ 	.word	0x000000ff
        /*0320*/ 	.word	0x00000100
        /*0324*/ 	.short	0x0100
        /*0326*/ 	.byte	0x06
	.zero		1


	//   ....[33]....
        /*0328*/ 	.word	0x00001780
        /*032c*/ 	.word	0x00000003
        /*0330*/ 	.word	0x000000f0
        /*0334*/ 	.short	0x010a
        /*0336*/ 	.byte	0xff
	.zero		1


	//   ....[34]....
        /*0338*/ 	.word	0x000017b0
        /*033c*/ 	.word	0x00000003
        /*0340*/ 	.word	0x000000e0
        /*0344*/ 	.short	0x0101
        /*0346*/ 	.byte	0xff
	.zero		1


	//   ....[35]....
        /*0348*/ 	.word	0x000018b0
        /*034c*/ 	.word	0x000000ff
        /*0350*/ 	.word	0x00000028
        /*0354*/ 	.short	0x010a
        /*0356*/ 	.byte	0x08
	.zero		1


	//   ....[36]....
        /*0358*/ 	.word	0x00001970
        /*035c*/ 	.word	0x000000ff
        /*0360*/ 	.word	0x00000028
        /*0364*/ 	.short	0x010a
        /*0366*/ 	.byte	0x29
	.zero		1


	//   ....[37]....
        /*0368*/ 	.word	0x00001b30
        /*036c*/ 	.word	0x000000ff
        /*0370*/ 	.word	0x00000028
        /*0374*/ 	.short	0x010a
        /*0376*/ 	.byte	0x08
	.zero		1


	//   ....[38]....
        /*0378*/ 	.word	0x00001c30
        /*037c*/ 	.word	0x000000ff
        /*0380*/ 	.word	0x00000098
        /*0384*/ 	.short	0x0101
        /*0386*/ 	.byte	0x04
	.zero		1


	//   ....[39]....
        /*0388*/ 	.word	0x00001c40
        /*038c*/ 	.word	0x000000ff
        /*0390*/ 	.word	0x00000028
        /*0394*/ 	.short	0x010a
        /*0396*/ 	.byte	0x08
	.zero		1


	//   ....[40]....
        /*0398*/ 	.word	0x00001cc0
        /*039c*/ 	.word	0x000000ff
        /*03a0*/ 	.word	0x00000028
        /*03a4*/ 	.short	0x010a
        /*03a6*/ 	.byte	0x11
	.zero		1


	//   ....[41]....
        /*03a8*/ 	.word	0x00001e50
        /*03ac*/ 	.word	0x000000ff
        /*03b0*/ 	.word	0x00000028
        /*03b4*/ 	.short	0x010a
        /*03b6*/ 	.byte	0x08
	.zero		1


	//   ....[42]....
        /*03b8*/ 	.word	0x00001f90
        /*03bc*/ 	.word	0x00000002
        /*03c0*/ 	.word	0x000000a0
        /*03c4*/ 	.short	0x010a
        /*03c6*/ 	.byte	0xff
	.zero		1


	//   ....[43]....
        /*03c8*/ 	.word	0x00002050
        /*03cc*/ 	.word	0x00000002
        /*03d0*/ 	.word	0x00000000
        /*03d4*/ 	.short	0x0101
        /*03d6*/ 	.byte	0xff
	.zero		1


	//   ....[44]....
        /*03d8*/ 	.word	0x000025b0
        /*03dc*/ 	.word	0x000000ff
        /*03e0*/ 	.word	0x00000000
        /*03e4*/ 	.short	0x010a
        /*03e6*/ 	.byte	0x05
	.zero		1


	//   ....[45]....
        /*03e8*/ 	.word	0x00002640
        /*03ec*/ 	.word	0x000000ff
        /*03f0*/ 	.word	0x00000000
        /*03f4*/ 	.short	0x010a
        /*03f6*/ 	.byte	0x05
	.zero		1


	//   ....[46]....
        /*03f8*/ 	.word	0x000026d0
        /*03fc*/ 	.word	0x000000ff
        /*0400*/ 	.word	0x00000000
        /*0404*/ 	.short	0x010a
        /*0406*/ 	.byte	0x05
	.zero		1


	//   ....[47]....
        /*0408*/ 	.word	0x00002760
        /*040c*/ 	.word	0x000000ff
        /*0410*/ 	.word	0x00000000
        /*0414*/ 	.short	0x010a
        /*0416*/ 	.byte	0x05
	.zero		1


	//   ....[48]....
        /*0418*/ 	.word	0x00002800
        /*041c*/ 	.word	0x00000000
        /*0420*/ 	.word	0x00000000
        /*0424*/ 	.short	0x010a
        /*0426*/ 	.byte	0xff
	.zero		1


	//   ....[49]....
        /*0428*/ 	.word	0x00002920
        /*042c*/ 	.word	0x00000000
        /*0430*/ 	.word	0x000000e0
        /*0434*/ 	.short	0x010a
        /*0436*/ 	.byte	0xff
	.zero		1


	//   ....[50]....
        /*0438*/ 	.word	0x00002980
        /*043c*/ 	.word	0x00000004
        /*0440*/ 	.word	0x00000000
        /*0444*/ 	.short	0x0101
        /*0446*/ 	.byte	0xff
	.zero		1


	//   ....[51]....
        /*0448*/ 	.word	0x000029a0
        /*044c*/ 	.word	0x000000ff
        /*0450*/ 	.word	0x000000b0
        /*0454*/ 	.short	0x010a
        /*0456*/ 	.byte	0x05
	.zero		1


	//   ....[52]....
        /*0458*/ 	.word	0x00002ac0
        /*045c*/ 	.word	0x00000000
        /*0460*/ 	.word	0x000000a0
        /*0464*/ 	.short	0x010a
        /*0466*/ 	.byte	0xff
	.zero		1


	//   ....[53]....
        /*0468*/ 	.word	0x00002bd0
        /*046c*/ 	.word	0x00000000
        /*0470*/ 	.word	0x00000000
        /*0474*/ 	.short	0x0101
        /*0476*/ 	.byte	0xff
	.zero		1


	//   ....[54]....
        /*0478*/ 	.word	0x00002c60
        /*047c*/ 	.word	0x000000ff
        /*0480*/ 	.word	0x000000b0
        /*0484*/ 	.short	0x0106
        /*0486*/ 	.byte	0x05
	.zero		1


	//   ....[55]....
        /*0488*/ 	.word	0x00002c80
        /*048c*/ 	.word	0x000000ff
        /*0490*/ 	.word	0x000000b0
        /*0494*/ 	.short	0x010a
        /*0496*/ 	.byte	0x05
	.zero		1


	//   ....[56]....
        /*0498*/ 	.word	0x00002d10
        /*049c*/ 	.word	0x000000ff
        /*04a0*/ 	.word	0x000000b0
        /*04a4*/ 	.short	0x0106
        /*04a6*/ 	.byte	0x04
	.zero		1


	//   ....[57]....
        /*04a8*/ 	.word	0x00002d50
        /*04ac*/ 	.word	0x00000000
        /*04b0*/ 	.word	0x000000b0
        /*04b4*/ 	.short	0x010a
        /*04b6*/ 	.byte	0xff
	.zero		1


	//   ....[58]....
        /*04b8*/ 	.word	0x00002f90
        /*04bc*/ 	.word	0x000000ff
        /*04c0*/ 	.word	0x00000008
        /*04c4*/ 	.short	0x010a
        /*04c6*/ 	.byte	0x06
	.zero		1


	//   ....[59]....
        /*04c8*/ 	.word	0x00002fb0
        /*04cc*/ 	.word	0x000000ff
        /*04d0*/ 	.word	0x00000008
        /*04d4*/ 	.short	0x010a
        /*04d6*/ 	.byte	0x06
	.zero		1


	//   ....[60]....
        /*04d8*/ 	.word	0x00003140
        /*04dc*/ 	.word	0x000000ff
        /*04e0*/ 	.word	0x00000008
        /*04e4*/ 	.short	0x010a
        /*04e6*/ 	.byte	0x06
	.zero		1


	//   ....[61]....
        /*04e8*/ 	.word	0x00003160
        /*04ec*/ 	.word	0x000000ff
        /*04f0*/ 	.word	0x00000008
        /*04f4*/ 	.short	0x010a
        /*04f6*/ 	.byte	0x06
	.zero		1


	//   ....[62]....
        /*04f8*/ 	.word	0x00003220
        /*04fc*/ 	.word	0x000000ff
        /*0500*/ 	.word	0x00000000
        /*0504*/ 	.short	0x0101
        /*0506*/ 	.byte	0x07
	.zero		1


	//   ....[63]....
        /*0508*/ 	.word	0x00003560
        /*050c*/ 	.word	0x00000000
        /*0510*/ 	.word	0x000000a0
        /*0514*/ 	.short	0x010a
        /*0516*/ 	.byte	0xff
	.zero		1


	//   ....[64]....
        /*0518*/ 	.word	0x00003620
        /*051c*/ 	.word	0x00000000
        /*0520*/ 	.word	0x00000000
        /*0524*/ 	.short	0x0101
        /*0526*/ 	.byte	0xff
	.zero		1


	//   ....[65]....
        /*0528*/ 	.word	0x000036e0
        /*052c*/ 	.word	0x000000ff
        /*0530*/ 	.word	0x00000000
        /*0534*/ 	.short	0x010a
        /*0536*/ 	.byte	0x08
	.zero		1


	//   ....[66]....
        /*0538*/ 	.word	0x000036f0
        /*053c*/ 	.word	0x000000ff
        /*0540*/ 	.word	0x000000d0
        /*0544*/ 	.short	0x010a
        /*0546*/ 	.byte	0x09
	.zero		1


	//   ....[67]....
        /*0548*/ 	.word	0x000037a0
        /*054c*/ 	.word	0x000000ff
        /*0550*/ 	.word	0x00000000
        /*0554*/ 	.short	0x010a
        /*0556*/ 	.byte	0x08
	.zero		1


	//   ....[68]....
        /*0558*/ 	.word	0x000038d0
        /*055c*/ 	.word	0x000000ff
        /*0560*/ 	.word	0x00000000
        /*0564*/ 	.short	0x010a
        /*0566*/ 	.byte	0x1e
	.zero		1


	//   ....[69]....
        /*0568*/ 	.word	0x00003bd0
        /*056c*/ 	.word	0x000000ff
        /*0570*/ 	.word	0x00000000
        /*0574*/ 	.short	0x010a
        /*0576*/ 	.byte	0x05
	.zero		1


	//   ....[70]....
        /*0578*/ 	.word	0x00003c70
        /*057c*/ 	.word	0x00000000
        /*0580*/ 	.word	0x00000000
        /*0584*/ 	.short	0x010a
        /*0586*/ 	.byte	0xff
	.zero		1


	//   ....[71]....
        /*0588*/ 	.word	0x00003cb0
        /*058c*/ 	.word	0x00000000
        /*0590*/ 	.word	0x00000000
        /*0594*/ 	.short	0x010a
        /*0596*/ 	.byte	0xff
	.zero		1


	//   ....[72]....
        /*0598*/ 	.word	0x00003d20
        /*059c*/ 	.word	0x000000ff
        /*05a0*/ 	.word	0x00000000
        /*05a4*/ 	.short	0x0101
        /*05a6*/ 	.byte	0x05
	.zero		1


	//   ....[73]....
        /*05a8*/ 	.word	0x00003d60
        /*05ac*/ 	.word	0x000000ff
        /*05b0*/ 	.word	0x00000100
        /*05b4*/ 	.short	0x010a
        /*05b6*/ 	.byte	0x07
	.zero		1


	//   ....[74]....
        /*05b8*/ 	.word	0x00003db0
        /*05bc*/ 	.word	0x000000ff
        /*05c0*/ 	.word	0x00000000
        /*05c4*/ 	.short	0x0101
        /*05c6*/ 	.byte	0x05
	.zero		1


	//   ....[75]....
        /*05c8*/ 	.word	0x00004200
        /*05cc*/ 	.word	0x00000000
        /*05d0*/ 	.word	0x000000a0
        /*05d4*/ 	.short	0x010a
        /*05d6*/ 	.byte	0xff
	.zero		1


	//   ....[76]....
        /*05d8*/ 	.word	0x000042c0
        /*05dc*/ 	.word	0x00000000
        /*05e0*/ 	.word	0x00000000
        /*05e4*/ 	.short	0x0101
        /*05e6*/ 	.byte	0xff
	.zero		1


	//   ....[77]....
        /*05e8*/ 	.word	0x000045e0
        /*05ec*/ 	.word	0x000000ff
        /*05f0*/ 	.word	0x00000098
        /*05f4*/ 	.short	0x010a
        /*05f6*/ 	.byte	0x06
	.zero		1


	//   ....[78]....
        /*05f8*/ 	.word	0x000047d0
        /*05fc*/ 	.word	0x000000ff
        /*0600*/ 	.word	0x00000070
        /*0604*/ 	.short	0x010a
        /*0606*/ 	.byte	0x06
	.zero		1


	//   ....[79]....
        /*0608*/ 	.word	0x00004950
        /*060c*/ 	.word	0x000000ff
        /*0610*/ 	.word	0x00000050
        /*0614*/ 	.short	0x010b
        /*0616*/ 	.byte	0x06
	.zero		1


	//   ....[80]....
        /*0618*/ 	.word	0x00004960
        /*061c*/ 	.word	0x000000ff
        /*0620*/ 	.word	0x00000000
        /*0624*/ 	.short	0x0101
        /*0626*/ 	.byte	0x08
	.zero		1


	//   ....[81]....
        /*0628*/ 	.word	0x00004980
        /*062c*/ 	.word	0x000000ff
        /*0630*/ 	.word	0x00000078
        /*0634*/ 	.short	0x010a
        /*0636*/ 	.byte	0x06
	.zero		1


	//   ....[82]....
        /*0638*/ 	.word	0x00004ae0
        /*063c*/ 	.word	0x000000ff
        /*0640*/ 	.word	0x00000058
        /*0644*/ 	.short	0x010b
        /*0646*/ 	.byte	0x06
	.zero		1


	//   ....[83]....
        /*0648*/ 	.word	0x00004af0
        /*064c*/ 	.word	0x000000ff
        /*0650*/ 	.word	0x00000000
        /*0654*/ 	.short	0x0101
        /*0656*/ 	.byte	0x08
	.zero		1


	//   ....[84]....
        /*0658*/ 	.word	0x00004b00
        /*065c*/ 	.word	0x000000ff
        /*0660*/ 	.word	0x00000080
        /*0664*/ 	.short	0x010a
        /*0666*/ 	.byte	0x06
	.zero		1


	//   ....[85]....
        /*0668*/ 	.word	0x00004ca0
        /*066c*/ 	.word	0x000000ff
        /*0670*/ 	.word	0x00000060
        /*0674*/ 	.short	0x010b
        /*0676*/ 	.byte	0x06
	.zero		1


	//   ....[86]....
        /*0678*/ 	.word	0x00004d10
        /*067c*/ 	.word	0x000000ff
        /*0680*/ 	.word	0x00000000
        /*0684*/ 	.short	0x0101
        /*0686*/ 	.byte	0x08
	.zero		1


	//   ....[87]....
        /*0688*/ 	.word	0x00004d40
        /*068c*/ 	.word	0x000000ff
        /*0690*/ 	.word	0x00000088
        /*0694*/ 	.short	0x010a
        /*0696*/ 	.byte	0x06
	.zero		1


	//   ....[88]....
        /*0698*/ 	.word	0x00004f50
        /*069c*/ 	.word	0x000000ff
        /*06a0*/ 	.word	0x00000068
        /*06a4*/ 	.short	0x010b
        /*06a6*/ 	.byte	0x06
	.zero		1


	//   ....[89]....
        /*06a8*/ 	.word	0x00004f70
        /*06ac*/ 	.word	0x000000ff
        /*06b0*/ 	.word	0x00000000
        /*06b4*/ 	.short	0x0101
        /*06b6*/ 	.byte	0x0d
	.zero		1


	//   ....[90]....
        /*06b8*/ 	.word	0x00004fa0
        /*06bc*/ 	.word	0x000000ff
        /*06c0*/ 	.word	0x00000070
        /*06c4*/ 	.short	0x010a
        /*06c6*/ 	.byte	0x06
	.zero		1


	//   ....[91]....
        /*06c8*/ 	.word	0x00004fc0
        /*06cc*/ 	.word	0x000000ff
        /*06d0*/ 	.word	0x00000078
        /*06d4*/ 	.short	0x010a
        /*06d6*/ 	.byte	0x06
	.zero		1


	//   ....[92]....
        /*06d8*/ 	.word	0x00004fe0
        /*06dc*/ 	.word	0x000000ff
        /*06e0*/ 	.word	0x00000080
        /*06e4*/ 	.short	0x010a
        /*06e6*/ 	.byte	0x06
	.zero		1


	//   ....[93]....
        /*06e8*/ 	.word	0x00005020
        /*06ec*/ 	.word	0x00000000
        /*06f0*/ 	.word	0x00000088
        /*06f4*/ 	.short	0x010a
        /*06f6*/ 	.byte	0xff
	.zero		1


	//   ....[94]....
        /*06f8*/ 	.word	0x000053e0
        /*06fc*/ 	.word	0x00000000
        /*0700*/ 	.word	0x000000a0
        /*0704*/ 	.short	0x010a
        /*0706*/ 	.byte	0xff
	.zero		1


	//   ....[95]....
        /*0708*/ 	.word	0x000054f0
        /*070c*/ 	.word	0x00000000
        /*0710*/ 	.word	0x00000000
        /*0714*/ 	.short	0x0101
        /*0716*/ 	.byte	0xff
	.zero		1


	//   ....[96]....
        /*0718*/ 	.word	0x00006070
        /*071c*/ 	.word	0x000000ff
        /*0720*/ 	.word	0x00000050
        /*0724*/ 	.short	0x010a
        /*0726*/ 	.byte	0x29
	.zero		1


	//   ....[97]....
        /*0728*/ 	.word	0x00006170
        /*072c*/ 	.word	0x000000da
        /*0730*/ 	.word	0x000000c0
        /*0734*/ 	.short	0x010a
        /*0736*/ 	.byte	0xff
	.zero		1


	//   ....[98]....
        /*0738*/ 	.word	0x00006330
        /*073c*/ 	.word	0x000000ff
        /*0740*/ 	.word	0x00000050
        /*0744*/ 	.short	0x010a
        /*0746*/ 	.byte	0x29
	.zero		1


	//   ....[99]....
        /*0748*/ 	.word	0x00006500
        /*074c*/ 	.word	0x000000da
        /*0750*/ 	.word	0x000000c0
        /*0754*/ 	.short	0x010a
        /*0756*/ 	.byte	0xff
	.zero		1


	//   ....[100]....
        /*0758*/ 	.word	0x00007780
        /*075c*/ 	.word	0x00000000
        /*0760*/ 	.word	0x00000000
        /*0764*/ 	.short	0x0101
        /*0766*/ 	.byte	0xff
	.zero		1


	//   ....[101]....
        /*0768*/ 	.word	0x00007790
        /*076c*/ 	.word	0x00000003
        /*0770*/ 	.word	0x00000050
        /*0774*/ 	.short	0x010a
        /*0776*/ 	.byte	0xff
	.zero		1


	//   ....[102]....
        /*0778*/ 	.word	0x00007870
        /*077c*/ 	.word	0x00000003
        /*0780*/ 	.word	0x00000050
        /*0784*/ 	.short	0x010a
        /*0786*/ 	.byte	0xff
	.zero		1


	//   ....[103]....
        /*0788*/ 	.word	0x00008ba0
        /*078c*/ 	.word	0x000000e8
        /*0790*/ 	.word	0x00000000
        /*0794*/ 	.short	0x0101
        /*0796*/ 	.byte	0xff
	.zero		1


	//   ....[104]....
        /*0798*/ 	.word	0x00008bc0
        /*079c*/ 	.word	0x00000000
        /*07a0*/ 	.word	0x00000050
        /*07a4*/ 	.short	0x010a
        /*07a6*/ 	.byte	0xff
	.zero		1


	//   ....[105]....
        /*07a8*/ 	.word	0x00008c90
        /*07ac*/ 	.word	0x00000000
        /*07b0*/ 	.word	0x00000050
        /*07b4*/ 	.short	0x010a
        /*07b6*/ 	.byte	0xff
	.zero		1


	//   ....[106]....
        /*07b8*/ 	.word	0x00009fc0
        /*07bc*/ 	.word	0x00000048
        /*07c0*/ 	.word	0x00000000
        /*07c4*/ 	.short	0x0101
        /*07c6*/ 	.byte	0xff
	.zero		1


	//   ....[107]....
        /*07c8*/ 	.word	0x00009fe0
        /*07cc*/ 	.word	0x00000003
        /*07d0*/ 	.word	0x00000050
        /*07d4*/ 	.short	0x010a
        /*07d6*/ 	.byte	0xff
	.zero		1


	//   ....[108]....
        /*07d8*/ 	.word	0x0000a0b0
        /*07dc*/ 	.word	0x00000003
        /*07e0*/ 	.word	0x00000050
        /*07e4*/ 	.short	0x010a
        /*07e6*/ 	.byte	0xff
	.zero		1


	//   ....[109]....
        /*07e8*/ 	.word	0x0000a400
        /*07ec*/ 	.word	0x000000da
        /*07f0*/ 	.word	0x00000000
        /*07f4*/ 	.short	0x0101
        /*07f6*/ 	.byte	0xff
	.zero		1


	//   ....[110]....
        /*07f8*/ 	.word	0x0000b420
        /*07fc*/ 	.word	0x00000000
        /*0800*/ 	.word	0x00000000
        /*0804*/ 	.short	0x0101
        /*0806*/ 	.byte	0xff
	.zero		1


	//   ....[111]....
        /*0808*/ 	.word	0x0000b6b0
        /*080c*/ 	.word	0x000000ff
        /*0810*/ 	.word	0x00000000
        /*0814*/ 	.short	0x0101
        /*0816*/ 	.byte	0x04
	.zero		1


	//   ....[112]....
        /*0818*/ 	.word	0x0000b6d0
        /*081c*/ 	.word	0x00000003
        /*0820*/ 	.word	0x000000f0
        /*0824*/ 	.short	0x010a
        /*0826*/ 	.byte	0xff
	.zero		1


	//   ....[113]....
        /*0828*/ 	.word	0x0000b730
        /*082c*/ 	.word	0x00000002
        /*0830*/ 	.word	0x00000028
        /*0834*/ 	.short	0x010a
        /*0836*/ 	.byte	0xff
	.zero		1


	//   ....[114]....
        /*0838*/ 	.word	0x0000b790
        /*083c*/ 	.word	0x00000002
        /*0840*/ 	.word	0x00000028
        /*0844*/ 	.short	0x010a
        /*0846*/ 	.byte	0xff
	.zero		1


	//   ....[115]....
        /*0848*/ 	.word	0x0000b7e0
        /*084c*/ 	.word	0x00000002
        /*0850*/ 	.word	0x000000a0
        /*0854*/ 	.short	0x010a
        /*0856*/ 	.byte	0xff
	.zero		1


	//   ....[116]....
        /*0858*/ 	.word	0x0000b840
        /*085c*/ 	.word	0x00000000
        /*0860*/ 	.word	0x00000000
        /*0864*/ 	.short	0x010a
        /*0866*/ 	.byte	0xff
	.zero		1


	//   ....[117]....
        /*0868*/ 	.word	0x0000b8a0
        /*086c*/ 	.word	0x00000000
        /*0870*/ 	.word	0x00000000
        /*0874*/ 	.short	0x010a
        /*0876*/ 	.byte	0xff
	.zero		1


	//   ....[118]....
        /*0878*/ 	.word	0x0000b900
        /*087c*/ 	.word	0x00000000
        /*0880*/ 	.word	0x00000000
        /*0884*/ 	.short	0x010a
        /*0886*/ 	.byte	0xff
	.zero		1


	//   ....[119]....
        /*0888*/ 	.word	0x0000b960
        /*088c*/ 	.word	0x00000000
        /*0890*/ 	.word	0x00000000
        /*0894*/ 	.short	0x010a
        /*0896*/ 	.byte	0xff
	.zero		1


	//   ....[120]....
        /*0898*/ 	.word	0x0000b9b0
        /*089c*/ 	.word	0x00000000
        /*08a0*/ 	.word	0x000000e0
        /*08a4*/ 	.short	0x010a
        /*08a6*/ 	.byte	0xff
	.zero		1


	//   ....[121]....
        /*08a8*/ 	.word	0x0000ba10
        /*08ac*/ 	.word	0x00000000
        /*08b0*/ 	.word	0x000000b0
        /*08b4*/ 	.short	0x010a
        /*08b6*/ 	.byte	0xff
	.zero		1


	//   ....[122]....
        /*08b8*/ 	.word	0x0000ba60
        /*08bc*/ 	.word	0x00000000
        /*08c0*/ 	.word	0x000000a0
        /*08c4*/ 	.short	0x010a
        /*08c6*/ 	.byte	0xff
	.zero		1


	//   ....[123]....
        /*08c8*/ 	.word	0x0000bac0
        /*08cc*/ 	.word	0x00000000
        /*08d0*/ 	.word	0x000000b0
        /*08d4*/ 	.short	0x010a
        /*08d6*/ 	.byte	0xff
	.zero		1


	//   ....[124]....
        /*08d8*/ 	.word	0x0000bb20
        /*08dc*/ 	.word	0x00000004
        /*08e0*/ 	.word	0x00000008
        /*08e4*/ 	.short	0x010a
        /*08e6*/ 	.byte	0xff
	.zero		1


	//   ....[125]....
        /*08e8*/ 	.word	0x0000bc00
        /*08ec*/ 	.word	0x00000002
        /*08f0*/ 	.word	0x00000008
        /*08f4*/ 	.short	0x010a
        /*08f6*/ 	.byte	0xff
	.zero		1


	//   ....[126]....
        /*08f8*/ 	.word	0x0000bc50
        /*08fc*/ 	.word	0x00000000
        /*0900*/ 	.word	0x000000a0
        /*0904*/ 	.short	0x010a
        /*0906*/ 	.byte	0xff
	.zero		1


	//   ....[127]....
        /*0908*/ 	.word	0x0000bcb0
        /*090c*/ 	.word	0x00000000
        /*0910*/ 	.word	0x000000d0
        /*0914*/ 	.short	0x010a
        /*0916*/ 	.byte	0xff
	.zero		1


	//   ....[128]....
        /*0918*/ 	.word	0x0000bd10
        /*091c*/ 	.word	0x00000000
        /*0920*/ 	.word	0x00000000
        /*0924*/ 	.short	0x010a
        /*0926*/ 	.byte	0xff
	.zero		1


	//   ....[129]....
        /*0928*/ 	.word	0x0000bd70
        /*092c*/ 	.word	0x00000000
        /*0930*/ 	.word	0x00000000
        /*0934*/ 	.short	0x010a
        /*0936*/ 	.byte	0xff
	.zero		1


	//   ....[130]....
        /*0938*/ 	.word	0x0000bdd0
        /*093c*/ 	.word	0x00000000
        /*0940*/ 	.word	0x00000100
        /*0944*/ 	.short	0x010a
        /*0946*/ 	.byte	0xff
	.zero		1


	//   ....[131]....
        /*0948*/ 	.word	0x0000be20
        /*094c*/ 	.word	0x00000000
        /*0950*/ 	.word	0x000000a0
        /*0954*/ 	.short	0x010a
        /*0956*/ 	.byte	0xff
	.zero		1


	//   ....[132]....
        /*0958*/ 	.word	0x0000be80
        /*095c*/ 	.word	0x00000000
        /*0960*/ 	.word	0x00000098
        /*0964*/ 	.short	0x010a
        /*0966*/ 	.byte	0xff
	.zero		1


	//   ....[133]....
        /*0968*/ 	.word	0x0000bee0
        /*096c*/ 	.word	0x00000003
        /*0970*/ 	.word	0x00000070
        /*0974*/ 	.short	0x010a
        /*0976*/ 	.byte	0xff
	.zero		1


	//   ....[134]....
        /*0978*/ 	.word	0x0000bf40
        /*097c*/ 	.word	0x00000003
        /*0980*/ 	.word	0x00000078
        /*0984*/ 	.short	0x010a
        /*0986*/ 	.byte	0xff
	.zero		1


	//   ....[135]....
        /*0988*/ 	.word	0x0000bfa0
        /*098c*/ 	.word	0x00000003
        /*0990*/ 	.word	0x00000080
        /*0994*/ 	.short	0x010a
        /*0996*/ 	.byte	0xff
	.zero		1


	//   ....[136]....
        /*0998*/ 	.word	0x0000c000
        /*099c*/ 	.word	0x00000003
        /*09a0*/ 	.word	0x00000088
        /*09a4*/ 	.short	0x010a
        /*09a6*/ 	.byte	0xff
	.zero		1


	//   ....[137]....
        /*09a8*/ 	.word	0x0000c060
        /*09ac*/ 	.word	0x00000000
        /*09b0*/ 	.word	0x00000070
        /*09b4*/ 	.short	0x010a
        /*09b6*/ 	.byte	0xff
	.zero		1


	//   ....[138]....
        /*09b8*/ 	.word	0x0000c0c0
        /*09bc*/ 	.word	0x00000000
        /*09c0*/ 	.word	0x00000078
        /*09c4*/ 	.short	0x010a
        /*09c6*/ 	.byte	0xff
	.zero		1


	//   ....[139]....
        /*09c8*/ 	.word	0x0000c120
        /*09cc*/ 	.word	0x00000000
        /*09d0*/ 	.word	0x00000080
        /*09d4*/ 	.short	0x010a
        /*09d6*/ 	.byte	0xff
	.zero		1


	//   ....[140]....
        /*09d8*/ 	.word	0x0000c170
        /*09dc*/ 	.word	0x00000000
        /*09e0*/ 	.word	0x000000a0
        /*09e4*/ 	.short	0x010a
        /*09e6*/ 	.byte	0xff
	.zero		1


	//   ....[141]....
        /*09e8*/ 	.word	0x0000c1d0
        /*09ec*/ 	.word	0x00000000
        /*09f0*/ 	.word	0x00000050
        /*09f4*/ 	.short	0x010a
        /*09f6*/ 	.byte	0xff
	.zero		1


	//   ....[142]....
        /*09f8*/ 	.word	0x0000c220
        /*09fc*/ 	.word	0x000000da
        /*0a00*/ 	.word	0x000000c0
        /*0a04*/ 	.short	0x010a
        /*0a06*/ 	.byte	0xff
	.zero		1


	//   ....[143]....
        /*0a08*/ 	.word	0x0000c270
        /*0a0c*/ 	.word	0x00000003
        /*0a10*/ 	.word	0x00000050
        /*0a14*/ 	.short	0x010a
        /*0a16*/ 	.byte	0xff
	.zero		1


	//   ....[144]....
        /*0a18*/ 	.word	0x0000c2c0
        /*0a1c*/ 	.word	0x00000000
        /*0a20*/ 	.word	0x00000050
        /*0a24*/ 	.short	0x010a
        /*0a26*/ 	.byte	0xff
	.zero		1


	//   ....[145]....
        /*0a28*/ 	.word	0x0000c310
        /*0a2c*/ 	.word	0x00000003
        /*0a30*/ 	.word	0x00000050
        /*0a34*/ 	.short	0x010a
        /*0a36*/ 	.byte	0xff
	.zero		1


	//----- nvinfo : EIATTR_NUM_MBARRIERS
	.align		4
.L_47:
        /*0a38*/ 	.byte	0x03, 0x38
        /*0a3a*/ 	.short	0x0021


	//----- nvinfo : EIATTR_EXIT_INSTR_OFFSETS
	.align		4
        /*0a3c*/ 	.byte	0x04, 0x1c
        /*0a3e*/ 	.short	(.L_49 - .L_48)


	//   ....[0]....
.L_48:
        /*0a40*/ 	.word	0x00002830


	//   ....[1]....
        /*0a44*/ 	.word	0x00002d20


	//   ....[2]....
        /*0a48*/ 	.word	0x00002d80


	//   ....[3]....
        /*0a4c*/ 	.word	0x00003fe0


	//   ....[4]....
        /*0a50*/ 	.word	0x00005050


	//   ....[5]....
        /*0a54*/ 	.word	0x00005090


	//   ....[6]....
        /*0a58*/ 	.word	0x0000b5b0


	//   ....[7]....
        /*0a5c*/ 	.word	0x0000b620


	//   ....[8]....
        /*0a60*/ 	.word	0x0000b650


	//   ....[9]....
        /*0a64*/ 	.word	0x0000b6c0


	//----- nvinfo : EIATTR_MAX_THREADS
	.align		4
.L_49:
        /*0a68*/ 	.byte	0x04, 0x05
        /*0a6a*/ 	.short	(.L_51 - .L_50)
.L_50:
        /*0a6c*/ 	.word	0x00000100
        /*0a70*/ 	.word	0x00000001
        /*0a74*/ 	.word	0x00000001


	//----- nvinfo : EIATTR_CRS_STACK_SIZE
	.align		4
.L_51:
        /*0a78*/ 	.byte	0x04, 0x1e
        /*0a7a*/ 	.short	(.L_53 - .L_52)
.L_52:
        /*0a7c*/ 	.word	0x00000000


	//----- nvinfo : EIATTR_CBANK_PARAM_SIZE
	.align		4
.L_53:
        /*0a80*/ 	.byte	0x03, 0x19
        /*0a82*/ 	.short	0x0800


	//----- nvinfo : EIATTR_PARAM_CBANK
	.align		4
        /*0a84*/ 	.byte	0x04, 0x0a
        /*0a86*/ 	.short	(.L_55 - .L_54)
	.align		4
.L_54:
        /*0a88*/ 	.word	index@(.nv.constant0._ZN7cutlass13device_kernelINS_4gemm6kernel13GemmUniversalIN4cute5tupleIJiiiiEEENS1_10collective13CollectiveMmaINS1_35MainloopSm100TmaUmmaWarpSpecializedILi5ELi2ELi2ENS5_IJNS4_1CILi2EEENSA_ILi1EEESC_EEEEENS5_IJNSA_ILi256EEESF_NSA_ILi64EEEEEENS_6half_tENS5_IJlSC_lEEESI_SJ_NS4_8TiledMMAINS4_8MMA_AtomIJNS4_26SM100_MMA_F16BF16_2x1SM_SSISI_SI_fLi256ELi256ELNS4_4UMMA5MajorE0ELSO_0ELNSN_7ScaleInE0ELSP_0EEEEEENS4_6LayoutINS5_IJSC_SC_SC_EEENS5_IJNSA_ILi0EEESU_SU_EEEEENS5_IJNS4_10UnderscoreESX_SX_EEEEENS4_18SM100_TMA_2SM_LOADENS4_14ComposedLayoutINS4_7SwizzleILi3ELi4ELi3EEENS4_18smem_ptr_flag_bitsILi16EEENSS_INS5_IJNSA_ILi8EEESG_EEENS5_IJSG_SC_EEEEEEEvNS4_8identityES10_S1A_vS1B_EENS_8epilogue10collective18CollectiveEpilogueINS1D_23Sm100TmaWarpSpecializedILi4ELi2ELi64ELb1ELb0EEEJNS5_IJNSA_ILi128EEESF_SG_EEENS5_IJNSS_IS1I_SC_EENSS_ISG_SC_EEEEESI_SJ_SI_SJ_NS1D_6fusion15FusionCallbacksIS1H_NS1N_23LinCombPerRowBiasEltActINS1D_6thread4ReLuESI_fSI_SI_fLi8ELNS_15FloatRoundStyleE2EEES1J_S1M_JEEENS4_5SM1004TMEM4LOAD26SM100_TMEM_LOAD_32dp32b64xENS4_13SM90_TMA_LOADES1A_NS4_39AutoVectorizingCopyWithAssumedAlignmentILi128EEENS4_14SM90_TMA_STOREES1A_S21_S21_EEEvvEEEEvNT_6ParamsE)
        /*0a8c*/ 	.short	0x0380
        /*0a8e*/ 	.short	0x0800


	//----- nvinfo : EIATTR_SW_WAR
	.align		4
.L_55:
        /*0a90*/ 	.byte	0x04, 0x36
        /*0a92*/ 	.short	(.L_57 - .L_56)
.L_56:
        /*0a94*/ 	.word	0x00000008
.L_57:


//--------------------- .nv.callgraph             --------------------------
	.section	.nv.callgraph,"",@"SHT_CUDA_CALLGRAPH"
	.align	4
	.sectionentsize	8
	.align		4
        /*0000*/ 	.word	0x00000000
	.align		4
        /*0004*/ 	.word	0xffffffff
	.align		4
        /*0008*/ 	.word	index@(_ZN7cutlass13device_kernelINS_4gemm6kernel13GemmUniversalIN4cute5tupleIJiiiiEEENS1_10collective13CollectiveMmaINS1_35MainloopSm100TmaUmmaWarpSpecializedILi5ELi2ELi2ENS5_IJNS4_1CILi2EEENSA_ILi1EEESC_EEEEENS5_IJNSA_ILi256EEESF_NSA_ILi64EEEEEENS_6half_tENS5_IJlSC_lEEESI_SJ_NS4_8TiledMMAINS4_8MMA_AtomIJNS4_26SM100_MMA_F16BF16_2x1SM_SSISI_SI_fLi256ELi256ELNS4_4UMMA5MajorE0ELSO_0ELNSN_7ScaleInE0ELSP_0EEEEEENS4_6LayoutINS5_IJSC_SC_SC_EEENS5_IJNSA_ILi0EEESU_SU_EEEEENS5_IJNS4_10UnderscoreESX_SX_EEEEENS4_18SM100_TMA_2SM_LOADENS4_14ComposedLayoutINS4_7SwizzleILi3ELi4ELi3EEENS4_18smem_ptr_flag_bitsILi16EEENSS_INS5_IJNSA_ILi8EEESG_EEENS5_IJSG_SC_EEEEEEEvNS4_8identityES10_S1A_vS1B_EENS_8epilogue10collective18CollectiveEpilogueINS1D_23Sm100TmaWarpSpecializedILi4ELi2ELi64ELb1ELb0EEEJNS5_IJNSA_ILi128EEESF_SG_EEENS5_IJNSS_IS1I_SC_EENSS_ISG_SC_EEEEESI_SJ_SI_SJ_NS1D_6fusion15FusionCallbacksIS1H_NS1N_23LinCombPerRowBiasEltActINS1D_6thread4ReLuESI_fSI_SI_fLi8ELNS_15FloatRoundStyleE2EEES1J_S1M_JEEENS4_5SM1004TMEM4LOAD26SM100_TMEM_LOAD_32dp32b64xENS4_13SM90_TMA_LOADES1A_NS4_39AutoVectorizingCopyWithAssumedAlignmentILi128EEENS4_14SM90_TMA_STOREES1A_S21_S21_EEEvvEEEEvNT_6ParamsE)
	.align		4
        /*000c*/ 	.word	index@(__assertfail)
	.align		4
        /*0010*/ 	.word	0x00000000
	.align		4
        /*0014*/ 	.word	0xfffffffe
	.align		4
        /*0018*/ 	.word	0x00000000
	.align		4
        /*001c*/ 	.word	0xfffffffd
	.align		4
        /*0020*/ 	.word	0x00000000
	.align		4
        /*0024*/ 	.word	0xfffffffc


//--------------------- .nv.constant4             --------------------------
	.section	.nv.constant4,"a",@progbits
	.align	8
	.align		8
.nv.constant4:
        /*0000*/ 	.dword	__assertfail
	.align		8
        /*0008*/ 	.dword	__unnamed_1
	.align		8
        /*0010*/ 	.dword	__unnamed_2
	.align		8
        /*0018*/ 	.dword	_ZN39_INTERNAL_48a3c859_4_k_cu_d9d8bce4_40214cuda3std3__45__cpo5beginE
	.align		8
        /*0020*/ 	.dword	_ZN39_INTERNAL_48a3c859_4_k_cu_d9d8bce4_40214cuda3std3__45__cpo3endE
	.align		8
        /*0028*/ 	.dword	_ZN39_INTERNAL_48a3c859_4_k_cu_d9d8bce4_40214cuda3std3__45__cpo6cbeginE
	.align		8
        /*0030*/ 	.dword	_ZN39_INTERNAL_48a3c859_4_k_cu_d9d8bce4_40214cuda3std3__45__cpo4cendE
	.align		8
        /*0038*/ 	.dword	_ZN39_INTERNAL_48a3c859_4_k_cu_d9d8bce4_40214cuda3std3__441_GLOBAL__N__48a3c859_4_k_cu_d9d8bce4_40216ignoreE
	.align		8
        /*0040*/ 	.dword	_ZN39_INTERNAL_48a3c859_4_k_cu_d9d8bce4_40214cuda3std3__419piecewise_constructE
	.align		8
        /*0048*/ 	.dword	_ZN39_INTERNAL_48a3c859_4_k_cu_d9d8bce4_40214cuda3std3__48in_placeE
	.align		8
        /*0050*/ 	.dword	_ZN39_INTERNAL_48a3c859_4_k_cu_d9d8bce4_40214cuda3std6ranges3__45__cpo4swapE
	.align		8
        /*0058*/ 	.dword	_ZN39_INTERNAL_48a3c859_4_k_cu_d9d8bce4_40214cuda3std6ranges3__45__cpo9iter_moveE
	.align		8
        /*0060*/ 	.dword	_ZN39_INTERNAL_48a3c859_4_k_cu_d9d8bce4_40214cute7productE
	.align		8
        /*0068*/ 	.dword	_ZN39_INTERNAL_48a3c859_4_k_cu_d9d8bce4_40214cute1_E
	.align		8
        /*0070*/ 	.dword	$str$25
	.align		8
        /*0078*/ 	.dword	$str$26
	.align		8
        /*0080*/ 	.dword	$str$27
	.align		8
        /*0088*/ 	.dword	$str$28


//--------------------- .text._ZN7cutlass13device_kernelINS_4gemm6kernel13GemmUniversalIN4cute5tupleIJiiiiEEENS1_10collective13CollectiveMmaINS1_35MainloopSm100TmaUmmaWarpSpecializedILi5ELi2ELi2ENS5_IJNS4_1CILi2EEENSA_ILi1EEESC_EEEEENS5_IJNSA_ILi256EEESF_NSA_ILi64EEEEEENS_6half_tENS5_IJlSC_lEEESI_SJ_NS4_8TiledMMAINS4_8MMA_AtomIJNS4_26SM100_MMA_F16BF16_2x1SM_SSISI_SI_fLi256ELi256ELNS4_4UMMA5MajorE0ELSO_0ELNSN_7ScaleInE0ELSP_0EEEEEENS4_6LayoutINS5_IJSC_SC_SC_EEENS5_IJNSA_ILi0EEESU_SU_EEEEENS5_IJNS4_10UnderscoreESX_SX_EEEEENS4_18SM100_TMA_2SM_LOADENS4_14ComposedLayoutINS4_7SwizzleILi3ELi4ELi3EEENS4_18smem_ptr_flag_bitsILi16EEENSS_INS5_IJNSA_ILi8EEESG_EEENS5_IJSG_SC_EEEEEEEvNS4_8identityES10_S1A_vS1B_EENS_8epilogue10collective18CollectiveEpilogueINS1D_23Sm100TmaWarpSpecializedILi4ELi2ELi64ELb1ELb0EEEJNS5_IJNSA_ILi128EEESF_SG_EEENS5_IJNSS_IS1I_SC_EENSS_ISG_SC_EEEEESI_SJ_SI_SJ_NS1D_6fusion15FusionCallbacksIS1H_NS1N_23LinCombPerRowBiasEltActINS1D_6thread4ReLuESI_fSI_SI_fLi8ELNS_15FloatRoundStyleE2EEES1J_S1M_JEEENS4_5SM1004TMEM4LOAD26SM100_TMEM_LOAD_32dp32b64xENS4_13SM90_TMA_LOADES1A_NS4_39AutoVectorizingCopyWithAssumedAlignmentILi128EEENS4_14SM90_TMA_STOREES1A_S21_S21_EEEvvEEEEvNT_6ParamsE --------------------------
	.section	.text._ZN7cutlass13device_kernelINS_4gemm6kernel13GemmUniversalIN4cute5tupleIJiiiiEEENS1_10collective13CollectiveMmaINS1_35MainloopSm100TmaUmmaWarpSpecializedILi5ELi2ELi2ENS5_IJNS4_1CILi2EEENSA_ILi1EEESC_EEEEENS5_IJNSA_ILi256EEESF_NSA_ILi64EEEEEENS_6half_tENS5_IJlSC_lEEESI_SJ_NS4_8TiledMMAINS4_8MMA_AtomIJNS4_26SM100_MMA_F16BF16_2x1SM_SSISI_SI_fLi256ELi256ELNS4_4UMMA5MajorE0ELSO_0ELNSN_7ScaleInE0ELSP_0EEEEEENS4_6LayoutINS5_IJSC_SC_SC_EEENS5_IJNSA_ILi0EEESU_SU_EEEEENS5_IJNS4_10UnderscoreESX_SX_EEEEENS4_18SM100_TMA_2SM_LOADENS4_14ComposedLayoutINS4_7SwizzleILi3ELi4ELi3EEENS4_18smem_ptr_flag_bitsILi16EEENSS_INS5_IJNSA_ILi8EEESG_EEENS5_IJSG_SC_EEEEEEEvNS4_8identityES10_S1A_vS1B_EENS_8epilogue10collective18CollectiveEpilogueINS1D_23Sm100TmaWarpSpecializedILi4ELi2ELi64ELb1ELb0EEEJNS5_IJNSA_ILi128EEESF_SG_EEENS5_IJNSS_IS1I_SC_EENSS_ISG_SC_EEEEESI_SJ_SI_SJ_NS1D_6fusion15FusionCallbacksIS1H_NS1N_23LinCombPerRowBiasEltActINS1D_6thread4ReLuESI_fSI_SI_fLi8ELNS_15FloatRoundStyleE2EEES1J_S1M_JEEENS4_5SM1004TMEM4LOAD26SM100_TMEM_LOAD_32dp32b64xENS4_13SM90_TMA_LOADES1A_NS4_39AutoVectorizingCopyWithAssumedAlignmentILi128EEENS4_14SM90_TMA_STOREES1A_S21_S21_EEEvvEEEEvNT_6ParamsE,"ax",@progbits
	.align	128
.text._ZN7cutlass13device_kernelINS_4gemm6kernel13GemmUniversalIN4cute5tupleIJiiiiEEENS1_10collective13CollectiveMmaINS1_35MainloopSm100TmaUmmaWarpSpecializedILi5ELi2ELi2ENS5_IJNS4_1CILi2EEENSA_ILi1EEESC_EEEEENS5_IJNSA_ILi256EEESF_NSA_ILi64EEEEEENS_6half_tENS5_IJlSC_lEEESI_SJ_NS4_8TiledMMAINS4_8MMA_AtomIJNS4_26SM100_MMA_F16BF16_2x1SM_SSISI_SI_fLi256ELi256ELNS4_4UMMA5MajorE0ELSO_0ELNSN_7ScaleInE0ELSP_0EEEEEENS4_6LayoutINS5_IJSC_SC_SC_EEENS5_IJNSA_ILi0EEESU_SU_EEEEENS5_IJNS4_10UnderscoreESX_SX_EEEEENS4_18SM100_TMA_2SM_LOADENS4_14ComposedLayoutINS4_7SwizzleILi3ELi4ELi3EEENS4_18smem_ptr_flag_bitsILi16EEENSS_INS5_IJNSA_ILi8EEESG_EEENS5_IJSG_SC_EEEEEEEvNS4_8identityES10_S1A_vS1B_EENS_8epilogue10collective18CollectiveEpilogueINS1D_23Sm100TmaWarpSpecializedILi4ELi2ELi64ELb1ELb0EEEJNS5_IJNSA_ILi128EEESF_SG_EEENS5_IJNSS_IS1I_SC_EENSS_ISG_SC_EEEEESI_SJ_SI_SJ_NS1D_6fusion15FusionCallbacksIS1H_NS1N_23LinCombPerRowBiasEltActINS1D_6thread4ReLuESI_fSI_SI_fLi8ELNS_15FloatRoundStyleE2EEES1J_S1M_JEEENS4_5SM1004TMEM4LOAD26SM100_TMEM_LOAD_32dp32b64xENS4_13SM90_TMA_LOADES1A_NS4_39AutoVectorizingCopyWithAssumedAlignmentILi128EEENS4_14SM90_TMA_STOREES1A_S21_S21_EEEvvEEEEvNT_6ParamsE:
        .type           _ZN7cutlass13device_kernelINS_4gemm6kernel13GemmUniversalIN4cute5tupleIJiiiiEEENS1_10collective13CollectiveMmaINS1_35MainloopSm100TmaUmmaWarpSpecializedILi5ELi2ELi2ENS5_IJNS4_1CILi2EEENSA_ILi1EEESC_EEEEENS5_IJNSA_ILi256EEESF_NSA_ILi64EEEEEENS_6half_tENS5_IJlSC_lEEESI_SJ_NS4_8TiledMMAINS4_8MMA_AtomIJNS4_26SM100_MMA_F16BF16_2x1SM_SSISI_SI_fLi256ELi256ELNS4_4UMMA5MajorE0ELSO_0ELNSN_7ScaleInE0ELSP_0EEEEEENS4_6LayoutINS5_IJSC_SC_SC_EEENS5_IJNSA_ILi0EEESU_SU_EEEEENS5_IJNS4_10UnderscoreESX_SX_EEEEENS4_18SM100_TMA_2SM_LOADENS4_14ComposedLayoutINS4_7SwizzleILi3ELi4ELi3EEENS4_18smem_ptr_flag_bitsILi16EEENSS_INS5_IJNSA_ILi8EEESG_EEENS5_IJSG_SC_EEEEEEEvNS4_8identityES10_S1A_vS1B_EENS_8epilogue10collective18CollectiveEpilogueINS1D_23Sm100TmaWarpSpecializedILi4ELi2ELi64ELb1ELb0EEEJNS5_IJNSA_ILi128EEESF_SG_EEENS5_IJNSS_IS1I_SC_EENSS_ISG_SC_EEEEESI_SJ_SI_SJ_NS1D_6fusion15FusionCallbacksIS1H_NS1N_23LinCombPerRowBiasEltActINS1D_6thread4ReLuESI_fSI_SI_fLi8ELNS_15FloatRoundStyleE2EEES1J_S1M_JEEENS4_5SM1004TMEM4LOAD26SM100_TMEM_LOAD_32dp32b64xENS4_13SM90_TMA_LOADES1A_NS4_39AutoVectorizingCopyWithAssumedAlignmentILi128EEENS4_14SM90_TMA_STOREES1A_S21_S21_EEEvvEEEEvNT_6ParamsE,@function
        .size           _ZN7cutlass13device_kernelINS_4gemm6kernel13GemmUniversalIN4cute5tupleIJiiiiEEENS1_10collective13CollectiveMmaINS1_35MainloopSm100TmaUmmaWarpSpecializedILi5ELi2ELi2ENS5_IJNS4_1CILi2EEENSA_ILi1EEESC_EEEEENS5_IJNSA_ILi256EEESF_NSA_ILi64EEEEEENS_6half_tENS5_IJlSC_lEEESI_SJ_NS4_8TiledMMAINS4_8MMA_AtomIJNS4_26SM100_MMA_F16BF16_2x1SM_SSISI_SI_fLi256ELi256ELNS4_4UMMA5MajorE0ELSO_0ELNSN_7ScaleInE0ELSP_0EEEEEENS4_6LayoutINS5_IJSC_SC_SC_EEENS5_IJNSA_ILi0EEESU_SU_EEEEENS5_IJNS4_10UnderscoreESX_SX_EEEEENS4_18SM100_TMA_2SM_LOADENS4_14ComposedLayoutINS4_7SwizzleILi3ELi4ELi3EEENS4_18smem_ptr_flag_bitsILi16EEENSS_INS5_IJNSA_ILi8EEESG_EEENS5_IJSG_SC_EEEEEEEvNS4_8identityES10_S1A_vS1B_EENS_8epilogue10collective18CollectiveEpilogueINS1D_23Sm100TmaWarpSpecializedILi4ELi2ELi64ELb1ELb0EEEJNS5_IJNSA_ILi128EEESF_SG_EEENS5_IJNSS_IS1I_SC_EENSS_ISG_SC_EEEEESI_SJ_SI_SJ_NS1D_6fusion15FusionCallbacksIS1H_NS1N_23LinCombPerRowBiasEltActINS1D_6thread4ReLuESI_fSI_SI_fLi8ELNS_15FloatRoundStyleE2EEES1J_S1M_JEEENS4_5SM1004TMEM4LOAD26SM100_TMEM_LOAD_32dp32b64xENS4_13SM90_TMA_LOADES1A_NS4_39AutoVectorizingCopyWithAssumedAlignmentILi128EEENS4_14SM90_TMA_STOREES1A_S21_S21_EEEvvEEEEvNT_6ParamsE,(.L_x_196 - _ZN7cutlass13device_kernelINS_4gemm6kernel13GemmUniversalIN4cute5tupleIJiiiiEEENS1_10collective13CollectiveMmaINS1_35MainloopSm100TmaUmmaWarpSpecializedILi5ELi2ELi2ENS5_IJNS4_1CILi2EEENSA_ILi1EEESC_EEEEENS5_IJNSA_ILi256EEESF_NSA_ILi64EEEEEENS_6half_tENS5_IJlSC_lEEESI_SJ_NS4_8TiledMMAINS4_8MMA_AtomIJNS4_26SM100_MMA_F16BF16_2x1SM_SSISI_SI_fLi256ELi256ELNS4_4UMMA5MajorE0ELSO_0ELNSN_7ScaleInE0ELSP_0EEEEEENS4_6LayoutINS5_IJSC_SC_SC_EEENS5_IJNSA_ILi0EEESU_SU_EEEEENS5_IJNS4_10UnderscoreESX_SX_EEEEENS4_18SM100_TMA_2SM_LOADENS4_14ComposedLayoutINS4_7SwizzleILi3ELi4ELi3EEENS4_18smem_ptr_flag_bitsILi16EEENSS_INS5_IJNSA_ILi8EEESG_EEENS5_IJSG_SC_EEEEEEEvNS4_8identityES10_S1A_vS1B_EENS_8epilogue10collective18CollectiveEpilogueINS1D_23Sm100TmaWarpSpecializedILi4ELi2ELi64ELb1ELb0EEEJNS5_IJNSA_ILi128EEESF_SG_EEENS5_IJNSS_IS1I_SC_EENSS_ISG_SC_EEEEESI_SJ_SI_SJ_NS1D_6fusion15FusionCallbacksIS1H_NS1N_23LinCombPerRowBiasEltActINS1D_6thread4ReLuESI_fSI_SI_fLi8ELNS_15FloatRoundStyleE2EEES1J_S1M_JEEENS4_5SM1004TMEM4LOAD26SM100_TMEM_LOAD_32dp32b64xENS4_13SM90_TMA_LOADES1A_NS4_39AutoVectorizingCopyWithAssumedAlignmentILi128EEENS4_14SM90_TMA_STOREES1A_S21_S21_EEEvvEEEEvNT_6ParamsE)
        .other          _ZN7cutlass13device_kernelINS_4gemm6kernel13GemmUniversalIN4cute5tupleIJiiiiEEENS1_10collective13CollectiveMmaINS1_35MainloopSm100TmaUmmaWarpSpecializedILi5ELi2ELi2ENS5_IJNS4_1CILi2EEENSA_ILi1EEESC_EEEEENS5_IJNSA_ILi256EEESF_NSA_ILi64EEEEEENS_6half_tENS5_IJlSC_lEEESI_SJ_NS4_8TiledMMAINS4_8MMA_AtomIJNS4_26SM100_MMA_F16BF16_2x1SM_SSISI_SI_fLi256ELi256ELNS4_4UMMA5MajorE0ELSO_0ELNSN_7ScaleInE0ELSP_0EEEEEENS4_6LayoutINS5_IJSC_SC_SC_EEENS5_IJNSA_ILi0EEESU_SU_EEEEENS5_IJNS4_10UnderscoreESX_SX_EEEEENS4_18SM100_TMA_2SM_LOADENS4_14ComposedLayoutINS4_7SwizzleILi3ELi4ELi3EEENS4_18smem_ptr_flag_bitsILi16EEENSS_INS5_IJNSA_ILi8EEESG_EEENS5_IJSG_SC_EEEEEEEvNS4_8identityES10_S1A_vS1B_EENS_8epilogue10collective18CollectiveEpilogueINS1D_23Sm100TmaWarpSpecializedILi4ELi2ELi64ELb1ELb0EEEJNS5_IJNSA_ILi128EEESF_SG_EEENS5_IJNSS_IS1I_SC_EENSS_ISG_SC_EEEEESI_SJ_SI_SJ_NS1D_6fusion15FusionCallbacksIS1H_NS1N_23LinCombPerRowBiasEltActINS1D_6thread4ReLuESI_fSI_SI_fLi8ELNS_15FloatRoundStyleE2EEES1J_S1M_JEEENS4_5SM1004TMEM4LOAD26SM100_TMEM_LOAD_32dp32b64xENS4_13SM90_TMA_LOADES1A_NS4_39AutoVectorizingCopyWithAssumedAlignmentILi128EEENS4_14SM90_TMA_STOREES1A_S21_S21_EEEvvEEEEvNT_6ParamsE,@"STO_CUDA_ENTRY STV_DEFAULT"
_ZN7cutlass13device_kernelINS_4gemm6kernel13GemmUniversalIN4cute5tupleIJiiiiEEENS1_10collective13CollectiveMmaINS1_35MainloopSm100TmaUmmaWarpSpecializedILi5ELi2ELi2ENS5_IJNS4_1CILi2EEENSA_ILi1EEESC_EEEEENS5_IJNSA_ILi256EEESF_NSA_ILi64EEEEEENS_6half_tENS5_IJlSC_lEEESI_SJ_NS4_8TiledMMAINS4_8MMA_AtomIJNS4_26SM100_MMA_F16BF16_2x1SM_SSISI_SI_fLi256ELi256ELNS4_4UMMA5MajorE0ELSO_0ELNSN_7ScaleInE0ELSP_0EEEEEENS4_6LayoutINS5_IJSC_SC_SC_EEENS5_IJNSA_ILi0EEESU_SU_EEEEENS5_IJNS4_10UnderscoreESX_SX_EEEEENS4_18SM100_TMA_2SM_LOADENS4_14ComposedLayoutINS4_7SwizzleILi3ELi4ELi3EEENS4_18smem_ptr_flag_bitsILi16EEENSS_INS5_IJNSA_ILi8EEESG_EEENS5_IJSG_SC_EEEEEEEvNS4_8identityES10_S1A_vS1B_EENS_8epilogue10collective18CollectiveEpilogueINS1D_23Sm100TmaWarpSpecializedILi4ELi2ELi64ELb1ELb0EEEJNS5_IJNSA_ILi128EEESF_SG_EEENS5_IJNSS_IS1I_SC_EENSS_ISG_SC_EEEEESI_SJ_SI_SJ_NS1D_6fusion15FusionCallbacksIS1H_NS1N_23LinCombPerRowBiasEltActINS1D_6thread4ReLuESI_fSI_SI_fLi8ELNS_15FloatRoundStyleE2EEES1J_S1M_JEEENS4_5SM1004TMEM4LOAD26SM100_TMEM_LOAD_32dp32b64xENS4_13SM90_TMA_LOADES1A_NS4_39AutoVectorizingCopyWithAssumedAlignmentILi128EEENS4_14SM90_TMA_STOREES1A_S21_S21_EEEvvEEEEvNT_6ParamsE:
[----:B------:R-:W1:Y:S01]  /*0000*/  LDC R1, c[0x0][0x37c] ;  /* 0x0000df00ff017b82 */ /* 0x000e620000000800 */
[----:B------:R-:W2:Y:S01]  /*0010*/  S2R R209, SR_TID.X ;  /* 0x0000000000d17919 */ /* 0x000ea20000002100 */
[----:B------:R-:W3:Y:S06]  /*0020*/  LDCU.64 UR8, c[0x0][0x890] ;  /* 0x00011200ff0877ac */ /* 0x000eec0008000a00 */
[----:B------:R-:W4:Y:S01]  /*0030*/  S2UR UR45, SR_CgaCtaId ;  /* 0x00000000002d79c3 */ /* 0x000f220000008800 */
[----:B------:R-:W-:Y:S02]  /*0040*/  PRMT R193, RZ, 0x7610, R193 ;  /* 0x00007610ffc17816 */ /* 0x000fe400000000c1 */
[----:B------:R-:W-:Y:S01]  /*0050*/  ELECT P0, URZ, PT ;  /* 0x0000000000ff782f */ /* 0x000fe20003800000 */
[----:B------:R-:W1:Y:S01]  /*0060*/  LDCU.64 UR48, c[0x0][0x358] ;  /* 0x00006b00ff3077ac */ /* 0x000e620008000a00 */
[----:B---3--:R-:W-:-:S04]  /*0070*/  UISETP.NE.U32.AND UP1, UPT, UR8, URZ, UPT ;  /* 0x000000ff0800728c */ /* 0x008fc8000bf25070 */
[----:B------:R-:W-:Y:S02]  /*0080*/  UISETP.NE.AND.EX UP2, UPT, UR9, URZ, UPT, UP1 ;  /* 0x000000ff0900728c */ /* 0x000fe4000bf45310 */
[----:B----4-:R-:W-:Y:S02]  /*0090*/  ULOP3.LUT UR5, UR45, 0x1, URZ, 0xc0, !UPT ;  /* 0x000000012d057892 */ /* 0x010fe4000f8ec0ff */
[----:B------:R-:W-:Y:S01]  /*00a0*/  ULOP3.LUT UR4, UR45, 0x1, URZ, 0x3c, !UPT ;  /* 0x000000012d047892 */ /* 0x000fe2000f8e3cff */
[----:B--2---:R-:W-:-:S05]  /*00b0*/  SHF.R.U32.HI R200, RZ, 0x5, R209 ;  /* 0x00000005ffc87819 */ /* 0x004fca00000116d1 */
[----:B------:R-:W2:Y:S02]  /*00c0*/  SHFL.IDX PT, R0, R200, RZ, 0x1f ;  /* 0x00001fffc8007589 */ /* 0x000ea400000e0000 */
[----:B--2---:R-:W-:Y:S01]  /*00d0*/  R2UR UR10, R0 ;  /* 0x00000000000a72ca */ /* 0x004fe200000e0000 */
[----:B-1----:R-:W-:Y:S05]  /*00e0*/  BRA.U UP2, `(.L_x_0) ;  /* 0x00000001022c7547 */ /* 0x002fea000b800000 */
[----:B------:R-:W1:Y:S02]  /*00f0*/  LDCU.64 UR6, c[0x0][0x888] ;  /* 0x00011100ff0677ac */ /* 0x000e640008000a00 */
[----:B-1----:R-:W-:-:S04]  /*0100*/  UISETP.NE.U32.AND UP0, UPT, UR6, URZ, UPT ;  /* 0x000000ff0600728c */ /* 0x002fc8000bf05070 */
[----:B------:R-:W-:-:S09]  /*0110*/  UISETP.NE.AND.EX UP0, UPT, UR7, URZ, UPT, UP0 ;  /* 0x000000ff0700728c */ /* 0x000fd2000bf05300 */
[----:B------:R-:W-:Y:S05]  /*0120*/  BRA.U !UP0, `(.L_x_1) ;  /* 0x0000000108107547 */ /* 0x000fea000b800000 */
[----:B------:R-:W1:Y:S02]  /*0130*/  LDC.64 R2, c[0x0][0x888] ;  /* 0x00022200ff027b82 */ /* 0x000e640000000a00 */
[----:B-1----:R1:W5:Y:S01]  /*0140*/  LDG.E R145, desc[UR48][R2.64] ;  /* 0x0000003002917981 */ /* 0x002362000c1e1900 */
[----:B------:R-:W-:Y:S01]  /*0150*/  HFMA2 R193, -RZ, RZ, 0, 5.9604644775390625e-08 ;  /* 0x00000001ffc17431 */ /* 0x000fe200000001ff */
[----:B------:R-:W-:Y:S05]  /*0160*/  BRA `(.L_x_0) ;  /* 0x00000000000c7947 */ /* 0x000fea0003800000 */
.L_x_1:
[----:B------:R-:W1:Y:S01]  /*0170*/  LDCU UR6, c[0x0][0x880] ;  /* 0x00011000ff0677ac */ /* 0x000e620008000800 */
[----:B------:R-:W-:Y:S01]  /*0180*/  HFMA2 R193, -RZ, RZ, 0, 5.9604644775390625e-08 ;  /* 0x00000001ffc17431 */ /* 0x000fe200000001ff */
[----:B-1----:R-:W-:-:S07]  /*0190*/  MOV R145, UR6 ;  /* 0x0000000600917c02 */ /* 0x002fce0008000f00 */
.L_x_0:
[----:B------:R-:W2:Y:S02]  /*01a0*/  LDCU.64 UR6, c[0x0][0x8b0] ;  /* 0x00011600ff0677ac */ /* 0x000ea40008000a00 */
[----:B--2---:R-:W-:-:S04]  /*01b0*/  UISETP.NE.U32.AND UP0, UPT, UR6, URZ, UPT ;  /* 0x000000ff0600728c */ /* 0x004fc8000bf05070 */
[----:B------:R-:W-:-:S09]  /*01c0*/  UISETP.NE.AND.EX UP0, UPT, UR7, URZ, UPT, UP0 ;  /* 0x000000ff0700728c */ /* 0x000fd2000bf05300 */
[----:B------:R-:W-:Y:S05]  /*01d0*/  BRA.U UP0, `(.L_x_2) ;  /* 0x0000000100247547 */ /* 0x000fea000b800000 */
[----:B------:R-:W2:Y:S02]  /*01e0*/  LDCU.64 UR6, c[0x0][0x8a8] ;  /* 0x00011500ff0677ac */ /* 0x000ea40008000a00 */
[----:B--2---:R-:W-:-:S04]  /*01f0*/  UISETP.NE.U32.AND UP0, UPT, UR6, URZ, UPT ;  /* 0x000000ff0600728c */ /* 0x004fc8000bf05070 */
[----:B------:R-:W-:-:S09]  /*0200*/  UISETP.NE.AND.EX UP0, UPT, UR7, URZ, UPT, UP0 ;  /* 0x000000ff0700728c */ /* 0x000fd2000bf05300 */
[----:B------:R-:W-:Y:S05]  /*0210*/  BRA.U !UP0, `(.L_x_3) ;  /* 0x00000001080c7547 */ /* 0x000fea000b800000 */
[----:B-1----:R-:W1:Y:S02]  /*0220*/  LDC.64 R2, c[0x0][0x8a8] ;  /* 0x00022a00ff027b82 */ /* 0x002e640000000a00 */
[----:B-1----:R2:W5:Y:S01]  /*0230*/  LDG.E R143, desc[UR48][R2.64] ;  /* 0x00000030028f7981 */ /* 0x002562000c1e1900 */
[----:B------:R-:W-:Y:S05]  /*0240*/  BRA `(.L_x_2) ;  /* 0x0000000000087947 */ /* 0x000fea0003800000 */
.L_x_3:
[----:B------:R-:W2:Y:S02]  /*0250*/  LDCU UR6, c[0x0][0x8a0] ;  /* 0x00011400ff0677ac */ /* 0x000ea40008000800 */
[----:B--2---:R-:W-:Y:S02]  /*0260*/  MOV R143, UR6 ;  /* 0x00000006008f7c02 */ /* 0x004fe40008000f00 */
.L_x_2:
[----:B------:R-:W-:Y:S01]  /*0270*/  IMAD.U32 R0, RZ, RZ, UR10 ;  /* 0x0000000aff007e24 */ /* 0x000fe2000f8e00ff */
[----:B------:R-:W-:Y:S04]  /*0280*/  BSSY.RECONVERGENT B0, `(.L_x_4) ;  /* 0x000000c000007945 */ /* 0x000fe80003800200 */
[C---:B------:R-:W-:Y:S02]  /*0290*/  ISETP.NE.OR P2, PT, R0.reuse, 0x1, !P0 ;  /* 0x000000010000780c */ /* 0x040fe40004745670 */
[----:B------:R-:W-:-:S11]  /*02a0*/  ISETP.NE.OR P1, PT, R0, 0x3, !P0 ;  /* 0x000000030000780c */ /* 0x000fd60004725670 */
[----:B------:R-:W-:Y:S05]  /*02b0*/  @P2 BRA `(.L_x_5) ;  /* 0x0000000000202947 */ /* 0x000fea0003800000 */
[----:B------:R-:W3:Y:S02]  /*02c0*/  LDCU.64 UR6, c[0x0][0x348] ;  /* 0x00006900ff0677ac */ /* 0x000ee40008000a00 */
[----:B---3--:R-:W-:Y:S02]  /*02d0*/  UIADD3 UR12, UP3, UPT, UR6, 0x80, URZ ;  /* 0x00000080060c7890 */ /* 0x008fe4000ff7e0ff */
[----:B------:R-:W-:Y:S02]  /*02e0*/  UIADD3 UR6, UP0, UPT, UR6, 0x180, URZ ;  /* 0x0000018006067890 */ /* 0x000fe4000ff1e0ff */
[----:B------:R-:W-:Y:S02]  /*02f0*/  UIADD3.X UR13, UPT, UPT, URZ, UR7, URZ, UP3, !UPT ;  /* 0x00000007ff0d7290 */ /* 0x000fe40009ffe4ff */
[----:B------:R-:W-:-:S07]  /*0300*/  UIADD3.X UR7, UPT, UPT, URZ, UR7, URZ, UP0, !UPT ;  /* 0x00000007ff077290 */ /* 0x000fce00087fe4ff */
[----:B------:R3:W-:Y:S02]  /*0310*/  UTMACCTL.PF [UR12] ;  /* 0x000000000c0079b9 */ /* 0x0007e40008040000 */
[----:B------:R3:W-:Y:S02]  /*0320*/  UTMACCTL.PF [UR6] ;  /* 0x00000000060079b9 */ /* 0x0007e40008040000 */
[----:B---3--:R-:W-:Y:S01]  /*0330*/  NOP ;  /* 0x0000000000007918 */ /* 0x008fe20000000000 */
.L_x_5:
[----:B------:R-:W-:Y:S05]  /*0340*/  BSYNC.RECONVERGENT B0 ;  /* 0x0000000000007941 */ /* 0x000fea0003800200 */
.L_x_4:
[----:B------:R-:W-:Y:S04]  /*0350*/  BSSY.RECONVERGENT B0, `(.L_x_6) ;  /* 0x000000a000007945 */ /* 0x000fe80003800200 */
        /* <DEDUP_REMOVED lines=9> */
.L_x_7:
[----:B------:R-:W-:Y:S05]  /*03f0*/  BSYNC.RECONVERGENT B0 ;  /* 0x0000000000007941 */ /* 0x000fea0003800200 */
.L_x_6:
[----:B------:R-:W3:Y:S01]  /*0400*/  LDCU.64 UR6, c[0x0][0x888] ;  /* 0x00011100ff0677ac */ /* 0x000ee20008000a00 */
[----:B------:R-:W-:Y:S01]  /*0410*/  PLOP3.LUT P1, PT, PT, PT, UP1, 0x80, 0x8 ;  /* 0x000000000008781c */ /* 0x000fe20003f2f018 */
[----:B------:R-:W-:-:S03]  /*0420*/  UPLOP3.LUT UP5, UPT, UPT, UPT, UPT, 0x40, 0x4 ;  /* 0x000000000004789c */ /* 0x000fc60003fae870 */
[----:B------:R-:W-:Y:S01]  /*0430*/  ISETP.NE.AND.EX P1, PT, RZ, UR9, PT, P1 ;  /* 0x00000009ff007c0c */ /* 0x000fe2000bf25310 */
[----:B---3--:R-:W-:-:S04]  /*0440*/  UISETP.NE.U32.AND UP0, UPT, UR6, URZ, UPT ;  /* 0x000000ff0600728c */ /* 0x008fc8000bf05070 */
[----:B------:R-:W-:-:S06]  /*0450*/  UISETP.NE.AND.EX UP0, UPT, UR7, URZ, UPT, UP0 ;  /* 0x000000ff0700728c */ /* 0x000fcc000bf05300 */
[----:B------:R-:W-:-:S13]  /*0460*/  PLOP3.LUT P2, PT, PT, PT, UP0, 0x80, 0x8 ;  /* 0x000000000008781c */ /* 0x000fda0003f4f008 */
[----:B------:R-:W-:Y:S05]  /*0470*/  @P2 BRA P1, `(.L_x_8) ;  /* 0x0000000000142947 */ /* 0x000fea0000800000 */
[----:B------:R-:W-:Y:S01]  /*0480*/  PLOP3.LUT P2, PT, PT, PT, UP2, 0x80, 0x8 ;  /* 0x000000000008781c */ /* 0x000fe20003f4f028 */
[----:B------:R-:W-:-:S12]  /*0490*/  UPLOP3.LUT UP5, UPT, UPT, UPT, UP0, 0x40, 0x4 ;  /* 0x000000000004789c */ /* 0x000fd80003fae800 */
[----:B-----5:R-:W-:-:S13]  /*04a0*/  @!P2 FSETP.EQ.AND P1, PT, R145, RZ, PT ;  /* 0x000000ff9100a20b */ /* 0x020fda0003f22000 */
[----:B------:R-:W-:Y:S01]  /*04b0*/  @!P2 VOTEU.ANY UP1, P1 ;  /* 0x0000000000ffa886 */ /* 0x000fe20000820100 */
[----:B------:R-:W-:-:S11]  /*04c0*/  @!UP2 UPLOP3.LUT UP5, UPT, UPT, UPT, UP1, 0x80, 0x8 ;  /* 0x000000000008a89c */ /* 0x000fd60003faf010 */
.L_x_8:
[----:B------:R-:W3:Y:S01]  /*04d0*/  SHFL.IDX PT, R0, R200, RZ, 0x1f ;  /* 0x00001fffc8007589 */ /* 0x000ee200000e0000 */
[----:B------:R-:W-:-:S04]  /*04e0*/  UISETP.NE.AND UP1, UPT, UR10, 0x2, UPT ;  /* 0x000000020a00788c */ /* 0x000fc8000bf25270 */
[----:B------:R-:W-:Y:S02]  /*04f0*/  UISETP.EQ.AND UP2, UPT, UR5, URZ, !UP1 ;  /* 0x000000ff0500728c */ /* 0x000fe4000cf42270 */
[----:B------:R-:W-:-:S04]  /*0500*/  USEL UR7, URZ, 0x1, UP1 ;  /* 0x00000001ff077887 */ /* 0x000fc80008800000 */
[----:B------:R-:W-:Y:S02]  /*0510*/  PLOP3.LUT P5, PT, P0, PT, UP2, 0x80, 0x8 ;  /* 0x000000000008781c */ /* 0x000fe400007af028 */
[----:B---3--:R-:W-:-:S13]  /*0520*/  ISETP.NE.AND P1, PT, R0, RZ, PT ;  /* 0x000000ff0000720c */ /* 0x008fda0003f25270 */
[----:B------:R-:W-:Y:S05]  /*0530*/  @P1 BRA `(.L_x_9) ;  /* 0x00000000004c1947 */ /* 0x000fea0003800000 */
[----:B------:R-:W-:Y:S01]  /*0540*/  UMOV UR8, 0x400 ;  /* 0x0000040000087882 */ /* 0x000fe20000000000 */
[----:B------:R-:W-:Y:S01]  /*0550*/  UMOV UR6, 0x1 ;  /* 0x0000000100067882 */ /* 0x000fe20000000000 */
[----:B------:R-:W-:Y:S02]  /*0560*/  ULEA UR8, UR45, UR8, 0x18 ;  /* 0x000000082d087291 */ /* 0x000fe4000f8ec0ff */
[----:B------:R-:W-:-:S04]  /*0570*/  UIADD3 UR12, UPT, UPT, -UR6, 0x100000, URZ ;  /* 0x00100000060c7890 */ /* 0x000fc8000fffe1ff */
[----:B------:R-:W-:Y:S02]  /*0580*/  USHF.L.U32 UR13, UR12, 0xb, URZ ;  /* 0x0000000b0c0d7899 */ /* 0x000fe400080006ff */
[----:B------:R-:W-:Y:S01]  /*0590*/  USHF.L.U32 UR12, UR12, 0x1, URZ ;  /* 0x000000010c0c7899 */ /* 0x000fe200080006ff */
[----:B------:R-:W-:Y:S01]  /*05a0*/  ELECT P1, URZ, PT ;  /* 0x0000000000ff782f */ /* 0x000fe20003820000 */
[----:B------:R-:W3:Y:S10]  /*05b0*/  FENCE.VIEW.ASYNC.S ;  /* 0x00000000000073c6 */ /* 0x000ef40000000000 */
[----:B---3--:R3:W4:Y:S01]  /*05c0*/  SYNCS.EXCH.64 URZ, [UR8], UR12 ;  /* 0x0000000c08ff75b2 */ /* 0x0087220008000100 */
[----:B------:R3:W1:Y:S01]  /*05d0*/  SYNCS.EXCH.64 URZ, [UR8+0x28], UR12 ;  /* 0x0000280c08ff75b2 */ /* 0x0006620008000100 */
        /* <DEDUP_REMOVED lines=8> */
[----:B------:R-:W-:Y:S01]  /*0660*/  NOP ;  /* 0x0000000000007918 */ /* 0x000fe20000000000 */
.L_x_9:
[----:B------:R-:W2:Y:S01]  /*0670*/  SHFL.IDX PT, R0, R200, RZ, 0x1f ;  /* 0x00001fffc8007589 */ /* 0x000ea200000e0000 */
[----:B------:R-:W-:Y:S01]  /*0680*/  NOP ;  /* 0x0000000000007918 */ /* 0x000fe20000000000 */
[----:B--2---:R-:W-:-:S13]  /*0690*/  ISETP.NE.AND P1, PT, R0, 0x1, PT ;  /* 0x000000010000780c */ /* 0x004fda0003f25270 */
[----:B------:R-:W-:Y:S05]  /*06a0*/  @P1 BRA `(.L_x_10) ;  /* 0x0000000000541947 */ /* 0x000fea0003800000 */
[----:B------:R-:W-:Y:S01]  /*06b0*/  UMOV UR9, 0x400 ;  /* 0x0000040000097882 */ /* 0x000fe20000000000 */
[----:B---3--:R-:W-:Y:S01]  /*06c0*/  UMOV UR8, 0x20 ;  /* 0x0000002000087882 */ /* 0x008fe20000000000 */
[----:B------:R-:W-:Y:S01]  /*06d0*/  UMOV UR6, 0x80 ;  /* 0x0000008000067882 */ /* 0x000fe20000000000 */
[----:B------:R-:W-:Y:S02]  /*06e0*/  ULEA UR9, UR45, UR9, 0x18 ;  /* 0x000000092d097291 */ /* 0x000fe4000f8ec0ff */
[----:B------:R-:W-:-:S04]  /*06f0*/  UIADD3 UR12, UPT, UPT, -UR8, 0x100000, URZ ;  /* 0x00100000080c7890 */ /* 0x000fc8000fffe1ff */
[----:B------:R-:W-:Y:S02]  /*0700*/  USHF.L.U32 UR13, UR12, 0xb, URZ ;  /* 0x0000000b0c0d7899 */ /* 0x000fe400080006ff */
[----:B------:R-:W-:Y:S02]  /*0710*/  USHF.L.U32 UR12, UR12, 0x1, URZ ;  /* 0x000000010c0c7899 */ /* 0x000fe400080006ff */
[----:B------:R-:W-:-:S04]  /*0720*/  UIADD3 UR14, UPT, UPT, -UR6, 0x100000, URZ ;  /* 0x00100000060e7890 */ /* 0x000fc8000fffe1ff */
[----:B------:R-:W-:Y:S02]  /*0730*/  USHF.L.U32 UR15, UR14, 0xb, URZ ;  /* 0x0000000b0e0f7899 */ /* 0x000fe400080006ff */
[----:B------:R-:W-:Y:S01]  /*0740*/  USHF.L.U32 UR14, UR14, 0x1, URZ ;  /* 0x000000010e0e7899 */ /* 0x000fe200080006ff */
[----:B------:R-:W-:Y:S01]  /*0750*/  ELECT P1, URZ, PT ;  /* 0x0000000000ff782f */ /* 0x000fe20003820000 */
[----:B------:R-:W2:Y:S02]  /*0760*/  FENCE.VIEW.ASYNC.S ;  /* 0x00000000000073c6 */ /* 0x000ea40000000000 */
[----:B--2---:R2:W3:Y:S08]  /*0770*/  SYNCS.EXCH.64 URZ, [UR9+0x50], UR12 ;  /* 0x0000500c09ff75b2 */ /* 0x0044f00008000100 */
        /* <DEDUP_REMOVED lines=8> */
.L_x_10:
[----:B------:R-:W4:Y:S01]  /*0800*/  SHFL.IDX PT, R0, R200, RZ, 0x1f ;  /* 0x00001fffc8007589 */ /* 0x000f2200000e0000 */
[----:B------:R-:W-:Y:S01]  /*0810*/  NOP ;  /* 0x0000000000007918 */ /* 0x000fe20000000000 */
[----:B----4-:R-:W-:-:S13]  /*0820*/  ISETP.NE.AND P1, PT, R0, 0x3, PT ;  /* 0x000000030000780c */ /* 0x010fda0003f25270 */
[----:B------:R-:W-:Y:S05]  /*0830*/  @P1 BRA `(.L_x_11) ;  /* 0x00000000002c1947 */ /* 0x000fea0003800000 */
[----:B---3--:R-:W-:Y:S01]  /*0840*/  UMOV UR8, 0x400 ;  /* 0x0000040000087882 */ /* 0x008fe20000000000 */
[----:B------:R-:W-:Y:S01]  /*0850*/  UMOV UR6, 0x20 ;  /* 0x0000002000067882 */ /* 0x000fe20000000000 */
[----:B------:R-:W-:Y:S02]  /*0860*/  ULEA UR8, UR45, UR8, 0x18 ;  /* 0x000000082d087291 */ /* 0x000fe4000f8ec0ff */
[----:B--2---:R-:W-:-:S04]  /*0870*/  UIADD3 UR12, UPT, UPT, -UR6, 0x100000, URZ ;  /* 0x00100000060c7890 */ /* 0x004fc8000fffe1ff */
[----:B------:R-:W-:Y:S02]  /*0880*/  USHF.L.U32 UR13, UR12, 0xb, URZ ;  /* 0x0000000b0c0d7899 */ /* 0x000fe400080006ff */
[----:B------:R-:W-:Y:S01]  /*0890*/  USHF.L.U32 UR12, UR12, 0x1, URZ ;  /* 0x000000010c0c7899 */ /* 0x000fe200080006ff */
[----:B------:R-:W-:Y:S01]  /*08a0*/  ELECT P1, URZ, PT ;  /* 0x0000000000ff782f */ /* 0x000fe20003820000 */
[----:B------:R-:W2:Y:S10]  /*08b0*/  FENCE.VIEW.ASYNC.S ;  /* 0x00000000000073c6 */ /* 0x000eb40000000000 */
[----:B--2---:R4:W2:Y:S01]  /*08c0*/  SYNCS.EXCH.64 URZ, [UR8+0x90], UR12 ;  /* 0x0000900c08ff75b2 */ /* 0x0048a20008000100 */
[----:B------:R4:W3:Y:S02]  /*08d0*/  SYNCS.EXCH.64 URZ, [UR8+0x98], UR12 ;  /* 0x0000980c08ff75b2 */ /* 0x0008e40008000100 */
[----:B----4-:R-:W-:Y:S01]  /*08e0*/  NOP ;  /* 0x0000000000007918 */ /* 0x010fe20000000000 */
.L_x_11:
[----:B------:R-:W4:Y:S01]  /*08f0*/  SHFL.IDX PT, R0, R200, RZ, 0x1f ;  /* 0x00001fffc8007589 */ /* 0x000f2200000e0000 */
[----:B------:R-:W-:Y:S01]  /*0900*/  NOP ;  /* 0x0000000000007918 */ /* 0x000fe20000000000 */
[----:B----4-:R-:W-:-:S13]  /*0910*/  ISETP.NE.AND P1, PT, R0, 0x4, PT ;  /* 0x000000040000780c */ /* 0x010fda0003f25270 */
[----:B------:R-:W-:Y:S05]  /*0920*/  @P1 BRA `(.L_x_12) ;  /* 0x0000000000481947 */ /* 0x000fea0003800000 */
[----:B--2---:R-:W-:Y:S01]  /*0930*/  UMOV UR9, 0x1a0 ;  /* 0x000001a000097882 */ /* 0x004fe20000000000 */
[----:B---3--:R-:W-:Y:S01]  /*0940*/  UMOV UR8, 0x400 ;  /* 0x0000040000087882 */ /* 0x008fe20000000000 */
[----:B------:R-:W-:Y:S01]  /*0950*/  USEL UR9, UR9, 0x1e0, UP5 ;  /* 0x000001e009097887 */ /* 0x000fe2000a800000 */
        /* <DEDUP_REMOVED lines=10> */
[----:B--2---:R4:W2:Y:S08]  /*0a00*/  SYNCS.EXCH.64 URZ, [UR8+0xa0], UR12 ;  /* 0x0000a00c08ff75b2 */ /* 0x0048b00008000100 */
[----:B------:R4:W3:Y:S01]  /*0a10*/  SYNCS.EXCH.64 URZ, [UR8+0xb0], UR14 ;  /* 0x0000b00e08ff75b2 */ /* 0x0008e20008000100 */
[----:B------:R4:W1:Y:S01]  /*0a20*/  SYNCS.EXCH.64 URZ, [UR8+0xa8], UR12 ;  /* 0x0000a80c08ff75b2 */ /* 0x0008620008000100 */
[----:B------:R4:W1:Y:S02]  /*0a30*/  SYNCS.EXCH.64 URZ, [UR8+0xb8], UR14 ;  /* 0x0000b80e08ff75b2 */ /* 0x0008640008000100 */
[----:B----4-:R-:W-:Y:S01]  /*0a40*/  NOP ;  /* 0x0000000000007918 */ /* 0x010fe20000000000 */
.L_x_12:
[----:B------:R-:W4:Y:S01]  /*0a50*/  SHFL.IDX PT, R0, R200, RZ, 0x1f ;  /* 0x00001fffc8007589 */ /* 0x000f2200000e0000 */
[----:B------:R-:W-:Y:S01]  /*0a60*/  NOP ;  /* 0x0000000000007918 */ /* 0x000fe20000000000 */
[----:B----4-:R-:W-:-:S13]  /*0a70*/  ISETP.NE.AND P1, PT, R0, 0x5, PT ;  /* 0x000000050000780c */ /* 0x010fda0003f25270 */
[----:B------:R-:W-:Y:S05]  /*0a80*/  @P1 BRA `(.L_x_13) ;  /* 0x0000000000441947 */ /* 0x000fea0003800000 */
[----:B--2---:R-:W-:Y:S01]  /*0a90*/  UMOV UR9, 0x400 ;  /* 0x0000040000097882 */ /* 0x004fe20000000000 */
        /* <DEDUP_REMOVED lines=16> */
.L_x_13:
[----:B------:R-:W4:Y:S01]  /*0ba0*/  SHFL.IDX PT, R0, R200, RZ, 0x1f ;  /* 0x00001fffc8007589 */ /* 0x000f2200000e0000 */
[----:B------:R-:W-:Y:S01]  /*0bb0*/  ISETP.NE.OR P0, PT, RZ, UR10, !P0 ;  /* 0x0000000aff007c0c */ /* 0x000fe2000c705670 */
        /* <DEDUP_REMOVED lines=12> */
[----:B------:R4:W3:Y:S01]  /*0c80*/  SYNCS.EXCH.64 URZ, [UR8+0xf0], UR12 ;  /* 0x0000f00c08ff75b2 */ /* 0x0008e20008000100 */
[----:B------:R4:W1:Y:S01]  /*0c90*/  SYNCS.EXCH.64 URZ, [UR8+0xe8], UR12 ;  /* 0x0000e80c08ff75b2 */ /* 0x0008620008000100 */
[----:B------:R4:W1:Y:S02]  /*0ca0*/  SYNCS.EXCH.64 URZ, [UR8+0xf8], UR12 ;  /* 0x0000f80c08ff75b2 */ /* 0x0008640008000100 */
[----:B----4-:R-:W-:Y:S01]  /*0cb0*/  NOP ;  /* 0x0000000000007918 */ /* 0x010fe20000000000 */
.L_x_14:
[----:B------:R-:W-:Y:S01]  /*0cc0*/  VOTEU.ALL UP1, P0 ;  /* 0x0000000000ff7886 */ /* 0x000fe20000020000 */
[----:B---3--:R-:W3:Y:S01]  /*0cd0*/  LDCU UR8, c[0x0][0x36c] ;  /* 0x00006d80ff0877ac */ /* 0x008ee20008000800 */
[----:B------:R-:W-:Y:S01]  /*0ce0*/  NOP ;  /* 0x0000000000007918 */ /* 0x000fe20000000000 */
[----:B-1----:R-:W-:Y:S01]  /*0cf0*/  LOP3.LUT R2, R209, 0x1f, RZ, 0xc0, !PT ;  /* 0x0000001fd1027812 */ /* 0x002fe200078ec0ff */
[----:B--2---:R-:W-:Y:S01]  /*0d00*/  UMOV UR12, 0x20 ;  /* 0x00000020000c7882 */ /* 0x004fe20000000000 */
[----:B------:R-:W-:Y:S01]  /*0d10*/  @!UP1 UMOV UR6, 0x400 ;  /* 0x0000040000069882 */ /* 0x000fe20000000000 */
[----:B------:R-:W-:-:S04]  /*0d20*/  @!UP1 UIADD3 UR12, UPT, UPT, -UR12, 0x100000, URZ ;  /* 0x001000000c0c9890 */ /* 0x000fc8000fffe1ff */
[----:B------:R-:W-:Y:S02]  /*0d30*/  @!UP1 USHF.L.U32 UR13, UR12, 0xb, URZ ;  /* 0x0000000b0c0d9899 */ /* 0x000fe400080006ff */
[----:B------:R-:W-:Y:S02]  /*0d40*/  @!UP1 USHF.L.U32 UR12, UR12, 0x1, URZ ;  /* 0x000000010c0c9899 */ /* 0x000fe400080006ff */
[----:B------:R-:W-:Y:S01]  /*0d50*/  @!UP1 ULEA UR6, UR45, UR6, 0x18 ;  /* 0x000000062d069291 */ /* 0x000fe2000f8ec0ff */
[----:B------:R-:W-:Y:S01]  /*0d60*/  VOTEU.ALL UP1, P0 ;  /* 0x0000000000ff7886 */ /* 0x000fe20000020000 */
[----:B------:R-:W-:Y:S01]  /*0d70*/  UISETP.NE.AND UP4, UPT, UR10, URZ, UPT ;  /* 0x000000ff0a00728c */ /* 0x000fe2000bf85270 */
[----:B------:R-:W1:Y:S09]  /*0d80*/  FENCE.VIEW.ASYNC.S ;  /* 0x00000000000073c6 */ /* 0x000e720000000000 */
[----:B-1----:R1:W2:Y:S01]  /*0d90*/  @!UP1 SYNCS.EXCH.64 URZ, [UR6+0x100], UR12 ;  /* 0x0001000c06ff95b2 */ /* 0x0022a20008000100 */
[----:B---3--:R-:W-:-:S09]  /*0da0*/  UISETP.EQ.U32.AND UP1, UPT, UR8, 0x1, UPT ;  /* 0x000000010800788c */ /* 0x008fd2000bf22070 */
[----:B------:R-:W-:Y:S05]  /*0db0*/  BRA.U !UP1, `(.L_x_15) ;  /* 0x0000000109087547 */ /* 0x000fea000b800000 */
[----:B--2---:R-:W-:Y:S01]  /*0dc0*/  UCGABAR_ARV ;  /* 0x00000000000079c7 */ /* 0x004fe20008000000 */
[----:B------:R-:W-:Y:S05]  /*0dd0*/  BRA `(.L_x_16) ;  /* 0x0000000000047947 */ /* 0x000fea0003800000 */
.L_x_15:
[----:B--2---:R-:W-:Y:S01]  /*0de0*/  NOP ;  /* 0x0000000000007918 */ /* 0x004fe20000000000 */
.L_x_16:
[----:B------:R-:W2:Y:S01]  /*0df0*/  S2R R3, SR_CTAID.X ;  /* 0x0000000000037919 */ /* 0x000ea20000002500 */
[----:B------:R-:W-:-:S05]  /*0e00*/  CS2R.32 R192, SR_CgaSize ;  /* 0x0000000000c07805 */ /* 0x000fca0000008a00 */
[----:B------:R-:W-:-:S05]  /*0e10*/  IMAD R192, R192, -0xa0, RZ ;  /* 0xffffff60c0c07824 */ /* 0x000fca00078e02ff */
[----:B------:R-:W-:-:S14]  /*0e20*/  R2UR UR8, R192 ;  /* 0x00000000c00872ca */ /* 0x000fdc00000e0000 */
[----:B------:R-:W3:Y:S01]  /*0e30*/  LDCU UR8, c[0x0][UR8+0x2b0] ;  /* 0x00005600080877ac */ /* 0x000ee20008000800 */
[----:B------:R-:W-:-:S05]  /*0e40*/  CS2R.32 R0, SR_CgaSize ;  /* 0x0000000000007805 */ /* 0x000fca0000008a00 */
[----:B------:R-:W-:-:S06]  /*0e50*/  IMAD R0, R0, -0xa0, RZ ;  /* 0xffffff6000007824 */ /* 0x000fcc00078e02ff */
[----:B------:R-:W4:Y:S01]  /*0e60*/  LDC R0, c[0x0][R0+0x2a0] ;  /* 0x0000a80000007b82 */ /* 0x000f220000000800 */
[----:B------:R-:W-:Y:S01]  /*0e70*/  PRMT R10, RZ, 0x7610, R10 ;  /* 0x00007610ff0a7816 */ /* 0x000fe2000000000a */
[----:B------:R-:W3:Y:S01]  /*0e80*/  S2R R20, SR_CTAID.Y ;  /* 0x0000000000147919 */ /* 0x000ee20000002600 */
[----:B------:R-:W-:-:S05]  /*0e90*/  CS2R.32 R192, SR_CgaSize ;  /* 0x0000000000c07805 */ /* 0x000fca0000008a00 */
[----:B------:R-:W-:-:S05]  /*0ea0*/  IMAD R192, R192, -0xa0, RZ ;  /* 0xffffff60c0c07824 */ /* 0x000fca00078e02ff */
[----:B-1----:R-:W-:-:S14]  /*0eb0*/  R2UR UR6, R192 ;  /* 0x00000000c00672ca */ /* 0x002fdc00000e0000 */
[----:B------:R-:W1:Y:S01]  /*0ec0*/  LDCU UR6, c[0x0][UR6+0x2b4] ;  /* 0x00005680060677ac */ /* 0x000e620008000800 */
[----:B------:R-:W-:Y:S01]  /*0ed0*/  UISETP.NE.AND UP2, UPT, UR10, 0x2, UPT ;  /* 0x000000020a00788c */ /* 0x000fe2000bf45270 */
[----:B------:R-:W3:Y:S01]  /*0ee0*/  LDC R11, c[0x0][0xb24] ;  /* 0x0002c900ff0b7b82 */ /* 0x000ee20000000800 */
[----:B------:R-:W-:-:S05]  /*0ef0*/  CS2R.32 R180, SR_CgaSize ;  /* 0x0000000000b47805 */ /* 0x000fca0000008a00 */
[----:B------:R-:W-:-:S06]  /*0f00*/  IMAD R180, R180, -0xa0, RZ ;  /* 0xffffff60b4b47824 */ /* 0x000fcc00078e02ff */
[----:B------:R-:W4:Y:S08]  /*0f10*/  LDC R180, c[0x0][R180+0x2a4] ;  /* 0x0000a900b4b47b82 */ /* 0x000f300000000800 */
[----:B------:R-:W4:Y:S01]  /*0f20*/  LDC R136, c[0x0][0xb24] ;  /* 0x0002c900ff887b82 */ /* 0x000f220000000800 */
[----:B--2---:R-:W-:Y:S01]  /*0f30*/  I2FP.F32.U32 R6, R3 ;  /* 0x0000000300067245 */ /* 0x004fe20000201000 */
[----:B------:R-:W-:-:S06]  /*0f40*/  IMAD.MOV.U32 R21, RZ, RZ, R3 ;  /* 0x000000ffff157224 */ /* 0x000fcc00078e0003 */
[----:B------:R-:W2:Y:S01]  /*0f50*/  S2UR UR44, SR_CTAID.Z ;  /* 0x00000000002c79c3 */ /* 0x000ea20000002700 */
[----:B---3--:R-:W-:Y:S02]  /*0f60*/  ISETP.GE.AND P0, PT, R11, 0x1, PT ;  /* 0x000000010b00780c */ /* 0x008fe40003f06270 */
[----:B------:R-:W-:Y:S01]  /*0f70*/  I2FP.F32.U32 R4, R20 ;  /* 0x0000001400047245 */ /* 0x000fe20000201000 */
[----:B------:R-:W-:-:S04]  /*0f80*/  FMUL R6, R6, UR8 ;  /* 0x0000000806067c20 */ /* 0x000fc80008400000 */
[----:B-1----:R-:W-:Y:S01]  /*0f90*/  FMUL R4, R4, UR6 ;  /* 0x0000000604047c20 */ /* 0x002fe20008400000 */
[----:B------:R-:W1:Y:S01]  /*0fa0*/  F2I.U32.TRUNC.NTZ R192, R6 ;  /* 0x0000000600c07305 */ /* 0x000e62000020f000 */
[----:B------:R-:W3:Y:S07]  /*0fb0*/  LDCU UR6, c[0x0][0xb30] ;  /* 0x00016600ff0677ac */ /* 0x000eee0008000800 */
[----:B------:R-:W2:Y:S01]  /*0fc0*/  F2I.U32.TRUNC.NTZ R5, R4 ;  /* 0x0000000400057305 */ /* 0x000ea2000020f000 */
[----:B-1----:R-:W-:-:S04]  /*0fd0*/  IMAD.MOV R192, RZ, RZ, -R192 ;  /* 0x000000ffffc07224 */ /* 0x002fc800078e0ac0 */
[----:B----4-:R-:W-:Y:S01]  /*0fe0*/  IMAD R192, R0, R192, R3 ;  /* 0x000000c000c07224 */ /* 0x010fe200078e0203 */
[----:B------:R-:W-:Y:S01]  /*0ff0*/  PRMT R0, RZ, 0x7610, R0 ;  /* 0x00007610ff007816 */ /* 0x000fe20000000000 */
[----:B---3--:R-:W-:Y:S01]  /*1000*/  UISETP.NE.AND UP3, UPT, UR6, 0x1, UPT ;  /* 0x000000010600788c */ /* 0x008fe2000bf65270 */
[----:B--2---:R-:W-:-:S05]  /*1010*/  IADD3 R5, PT, PT, -R5, RZ, RZ ;  /* 0x000000ff05057210 */ /* 0x004fca0007ffe1ff */
[----:B------:R-:W-:Y:S01]  /*1020*/  IMAD R180, R180, R5, R20 ;  /* 0x00000005b4b47224 */ /* 0x000fe200078e0214 */
[----:B------:R-:W-:Y:S06]  /*1030*/  BRA.U UP4, `(.L_x_17) ;  /* 0x0000000104247547 */ /* 0x000fec000b800000 */
[----:B------:R-:W-:Y:S01]  /*1040*/  ISETP.NE.AND P1, PT, R180, RZ, PT ;  /* 0x000000ffb400720c */ /* 0x000fe20003f25270 */
[----:B------:R-:W-:Y:S01]  /*1050*/  IMAD.MOV.U32 R0, RZ, RZ, 0x3 ;  /* 0x00000003ff007424 */ /* 0x000fe200078e00ff */
[C---:B------:R-:W-:Y:S02]  /*1060*/  LOP3.LUT R5, R192.reuse, 0xfffffffe, RZ, 0xc0, !PT ;  /* 0xfffffffec0057812 */ /* 0x040fe400078ec0ff */
[----:B------:R-:W-:Y:S02]  /*1070*/  ISETP.LT.U32.OR P1, PT, R192, 0x2, !P1 ;  /* 0x00000002c000780c */ /* 0x000fe40004f21470 */
[----:B------:R-:W-:Y:S02]  /*1080*/  SHF.L.U32 R0, R0, R5, RZ ;  /* 0x0000000500007219 */ /* 0x000fe400000006ff */
[----:B------:R-:W-:Y:S02]  /*1090*/  SEL R7, RZ, 0x1, !P1 ;  /* 0x00000001ff077807 */ /* 0x000fe40004800000 */
[----:B------:R-:W-:-:S05]  /*10a0*/  SEL R4, RZ, 0x2, !P1 ;  /* 0x00000002ff047807 */ /* 0x000fca0004800000 */
[----:B------:R-:W-:-:S05]  /*10b0*/  IMAD.IADD R4, R7, 0x1, R4 ;  /* 0x0000000107047824 */ /* 0x000fca00078e0204 */
[----:B------:R-:W-:Y:S02]  /*10c0*/  PRMT R10, R4, 0x7610, R10 ;  /* 0x00007610040a7816 */ /* 0x000fe4000000000a */
.L_x_17:
[----:B------:R-:W-:Y:S05]  /*10d0*/  @!P0 BRA `(.L_x_18) ;  /* 0x0000000000b88947 */ /* 0x000fea0003800000 */
[----:B------:R-:W1:Y:S01]  /*10e0*/  LDC.64 R6, c[0x0][0xb18] ;  /* 0x0002c600ff067b82 */ /* 0x000e620000000a00 */
[----:B------:R-:W-:-:S07]  /*10f0*/  ISETP.NE.AND P0, PT, R11, 0x1, PT ;  /* 0x000000010b00780c */ /* 0x000fce0003f05270 */
[----:B------:R-:W2:Y:S08]  /*1100*/  LDC R14, c[0x0][0xb0c] ;  /* 0x0002c300ff0e7b82 */ /* 0x000eb00000000800 */
[----:B------:R-:W3:Y:S08]  /*1110*/  LDC R13, c[0x0][0x370] ;  /* 0x0000dc00ff0d7b82 */ /* 0x000ef00000000800 */
[----:B------:R-:W4:Y:S01]  /*1120*/  LDC R16, c[0x0][0x374] ;  /* 0x0000dd00ff107b82 */ /* 0x000f220000000800 */
[----:B-1----:R-:W-:-:S07]  /*1130*/  ISETP.NE.AND P1, PT, R6, 0x1, PT ;  /* 0x000000010600780c */ /* 0x002fce0003f25270 */
[----:B------:R-:W3:Y:S01]  /*1140*/  LDC.64 R8, c[0x0][0xb10] ;  /* 0x0002c400ff087b82 */ /* 0x000ee20000000a00 */
[----:B--2---:R-:W-:-:S07]  /*1150*/  ISETP.NE.AND P2, PT, R14, 0x1, PT ;  /* 0x000000010e00780c */ /* 0x004fce0003f45270 */
[----:B------:R-:W1:Y:S08]  /*1160*/  LDC R12, c[0x0][0xb20] ;  /* 0x0002c800ff0c7b82 */ /* 0x000e700000000800 */
[----:B------:R-:W2:Y:S01]  /*1170*/  LDC.64 R4, c[0x0][0xb28] ;  /* 0x0002ca00ff047b82 */ /* 0x000ea20000000a00 */
[----:B----4-:R-:W-:-:S04]  /*1180*/  IMAD.HI.U32 R15, R16, R7, RZ ;  /* 0x00000007100f7227 */ /* 0x010fc800078e00ff */
[----:B------:R-:W-:-:S04]  /*1190*/  IMAD.HI.U32 R7, R20, R7, RZ ;  /* 0x0000000714077227 */ /* 0x000fc800078e00ff */
[----:B---3--:R-:W-:-:S04]  /*11a0*/  IMAD.HI.U32 R18, R13, R8, RZ ;  /* 0x000000080d127227 */ /* 0x008fc800078e00ff */
[C---:B------:R-:W-:Y:S01]  /*11b0*/  IMAD.HI.U32 R22, R3.reuse, R8, RZ ;  /* 0x0000000803167227 */ /* 0x040fe200078e00ff */
[-C--:B------:R-:W-:Y:S02]  /*11c0*/  @P2 SHF.R.U32.HI R13, RZ, R9.reuse, R18 ;  /* 0x00000009ff0d2219 */ /* 0x080fe40000011612 */
[-C--:B-1----:R-:W-:Y:S02]  /*11d0*/  @P1 SHF.R.U32.HI R16, RZ, R12.reuse, R15 ;  /* 0x0000000cff101219 */ /* 0x082fe4000001160f */
[----:B------:R-:W-:Y:S02]  /*11e0*/  SHF.R.U32.HI R7, RZ, R12, R7 ;  /* 0x0000000cff077219 */ /* 0x000fe40000011607 */
[----:B------:R-:W-:Y:S02]  /*11f0*/  SHF.R.U32.HI R22, RZ, R9, R22 ;  /* 0x00000009ff167219 */ /* 0x000fe40000011616 */
[----:B------:R-:W-:Y:S01]  /*1200*/  SEL R7, R20, R7, !P1 ;  /* 0x0000000714077207 */ /* 0x000fe20004800000 */
[----:B--2---:R-:W-:Y:S01]  /*1210*/  IMAD.HI.U32 R18, R16, R4, RZ ;  /* 0x0000000410127227 */ /* 0x004fe200078e00ff */
[----:B------:R-:W-:-:S02]  /*1220*/  SEL R21, R3, R22, !P2 ;  /* 0x0000001603157207 */ /* 0x000fc40005000000 */
[----:B------:R-:W-:Y:S01]  /*1230*/  IADD3 R9, PT, PT, -R7, RZ, RZ ;  /* 0x000000ff07097210 */ /* 0x000fe20007ffe1ff */
[----:B------:R-:W-:Y:S01]  /*1240*/  IMAD.HI.U32 R8, R13, R4, RZ ;  /* 0x000000040d087227 */ /* 0x000fe200078e00ff */
[----:B------:R-:W-:-:S03]  /*1250*/  @P0 SHF.R.U32.HI R16, RZ, R5, R18 ;  /* 0x00000005ff100219 */ /* 0x000fc60000011612 */
[----:B------:R-:W-:Y:S01]  /*1260*/  IMAD R9, R6, R9, R20 ;  /* 0x0000000906097224 */ /* 0x000fe200078e0214 */
[----:B------:R-:W-:Y:S01]  /*1270*/  @P0 SHF.R.U32.HI R13, RZ, R5, R8 ;  /* 0x00000005ff0d0219 */ /* 0x000fe20000011608 */
[----:B------:R-:W-:-:S04]  /*1280*/  IMAD R16, R16, R11, RZ ;  /* 0x0000000b10107224 */ /* 0x000fc800078e02ff */
[----:B------:R-:W-:Y:S01]  /*1290*/  IMAD R8, R13, R11, RZ ;  /* 0x0000000b0d087224 */ /* 0x000fe200078e02ff */
[----:B------:R-:W-:-:S04]  /*12a0*/  ISETP.GE.AND P1, PT, R7, R16, PT ;  /* 0x000000100700720c */ /* 0x000fc80003f26270 */
[----:B------:R-:W-:Y:S01]  /*12b0*/  ISETP.GE.OR P1, PT, R21, R8, P1 ;  /* 0x000000081500720c */ /* 0x000fe20000f26670 */
[----:B------:R-:W-:-:S05]  /*12c0*/  IMAD.HI.U32 R8, R7, R4, RZ ;  /* 0x0000000407087227 */ /* 0x000fca00078e00ff */
[----:B------:R-:W-:-:S04]  /*12d0*/  SHF.R.U32.HI R8, RZ, R5, R8 ;  /* 0x00000005ff087219 */ /* 0x000fc80000011608 */
[----:B------:R-:W-:-:S03]  /*12e0*/  SEL R8, R7, R8, !P0 ;  /* 0x0000000807087207 */ /* 0x000fc60004000000 */
[----:B------:R-:W-:Y:S01]  /*12f0*/  @!P1 IMAD.HI.U32 R12, R21, R4, RZ ;  /* 0x00000004150c9227 */ /* 0x000fe200078e00ff */
[----:B------:R-:W-:-:S04]  /*1300*/  IADD3 R4, PT, PT, -R8, RZ, RZ ;  /* 0x000000ff08047210 */ /* 0x000fc80007ffe1ff */
[----:B------:R-:W-:Y:S01]  /*1310*/  @!P1 SHF.R.U32.HI R12, RZ, R5, R12 ;  /* 0x00000005ff0c9219 */ /* 0x000fe2000001160c */
[----:B------:R-:W-:-:S03]  /*1320*/  IMAD R4, R11, R4, R7 ;  /* 0x000000040b047224 */ /* 0x000fc600078e0207 */
[----:B------:R-:W-:-:S05]  /*1330*/  @!P1 SEL R5, R21, R12, !P0 ;  /* 0x0000000c15059207 */ /* 0x000fca0004000000 */
[--C-:B------:R-:W-:Y:S02]  /*1340*/  @!P1 IMAD.IADD R8, R8, 0x1, -R5.reuse ;  /* 0x0000000108089824 */ /* 0x100fe400078e0a05 */
[----:B------:R-:W-:Y:S01]  /*1350*/  @!P1 IMAD R5, R4, R13, R5 ;  /* 0x0000000d04059224 */ /* 0x000fe200078e0205 */
[----:B------:R-:W-:Y:S01]  /*1360*/  IADD3 R4, PT, PT, -R21, RZ, RZ ;  /* 0x000000ff15047210 */ /* 0x000fe20007ffe1ff */
[----:B------:R-:W-:Y:S02]  /*1370*/  @!P1 IMAD R7, R8, R11, R21 ;  /* 0x0000000b08079224 */ /* 0x000fe400078e0215 */
[----:B------:R-:W-:Y:S02]  /*1380*/  @!P1 IMAD.MOV.U32 R21, RZ, RZ, R5 ;  /* 0x000000ffff159224 */ /* 0x000fe400078e0005 */
[----:B------:R-:W-:Y:S02]  /*1390*/  IMAD R4, R14, R4, R3 ;  /* 0x000000040e047224 */ /* 0x000fe400078e0203 */
[----:B------:R-:W-:-:S02]  /*13a0*/  IMAD R20, R7, R6, R9 ;  /* 0x0000000607147224 */ /* 0x000fc400078e0209 */
[----:B------:R-:W-:Y:S02]  /*13b0*/  IMAD R21, R21, R14, R4 ;  /* 0x0000000e15157224 */ /* 0x000fe400078e0204 */
.L_x_18:
[----:B------:R-:W-:Y:S05]  /*13c0*/  BRA.U UP3, `(.L_x_19) ;  /* 0x0000000103407547 */ /* 0x000fea000b800000 */
[----:B------:R-:W1:Y:S08]  /*13d0*/  LDC.64 R6, c[0x0][0xb10] ;  /* 0x0002c400ff067b82 */ /* 0x000e700000000a00 */
[----:B------:R-:W2:Y:S08]  /*13e0*/  LDC.64 R4, c[0x0][0xb18] ;  /* 0x0002c600ff047b82 */ /* 0x000eb00000000a00 */
[----:B------:R-:W3:Y:S08]  /*13f0*/  LDC R8, c[0x0][0xb20] ;  /* 0x0002c800ff087b82 */ /* 0x000ef00000000800 */
[----:B------:R-:W4:Y:S01]  /*1400*/  LDC R12, c[0x0][0xb0c] ;  /* 0x0002c300ff0c7b82 */ /* 0x000f220000000800 */
[----:B-1----:R-:W-:-:S05]  /*1410*/  IMAD.HI.U32 R6, R21, R6, RZ ;  /* 0x0000000615067227 */ /* 0x002fca00078e00ff */
[----:B------:R-:W-:Y:S01]  /*1420*/  SHF.R.U32.HI R6, RZ, R7, R6 ;  /* 0x00000007ff067219 */ /* 0x000fe20000011606 */
[----:B--2---:R-:W-:Y:S01]  /*1430*/  IMAD.HI.U32 R5, R20, R5, RZ ;  /* 0x0000000514057227 */ /* 0x004fe200078e00ff */
[----:B------:R-:W-:-:S04]  /*1440*/  ISETP.NE.AND P0, PT, R4, 0x1, PT ;  /* 0x000000010400780c */ /* 0x000fc80003f05270 */
[----:B---3--:R-:W-:-:S04]  /*1450*/  SHF.R.U32.HI R5, RZ, R8, R5 ;  /* 0x00000008ff057219 */ /* 0x008fc80000011605 */
[----:B------:R-:W-:Y:S02]  /*1460*/  SEL R5, R20, R5, !P0 ;  /* 0x0000000514057207 */ /* 0x000fe40004000000 */
[----:B----4-:R-:W-:-:S04]  /*1470*/  ISETP.NE.AND P1, PT, R12, 0x1, PT ;  /* 0x000000010c00780c */ /* 0x010fc80003f25270 */
[----:B------:R-:W-:-:S05]  /*1480*/  SEL R8, R21, R6, !P1 ;  /* 0x0000000615087207 */ /* 0x000fca0004800000 */
[----:B------:R-:W-:Y:S02]  /*1490*/  IMAD.IADD R6, R5, 0x1, -R8 ;  /* 0x0000000105067824 */ /* 0x000fe400078e0a08 */
[----:B------:R-:W-:Y:S02]  /*14a0*/  IMAD.IADD R5, R8, 0x1, -R5 ;  /* 0x0000000108057824 */ /* 0x000fe400078e0a05 */
[----:B------:R-:W-:Y:S02]  /*14b0*/  IMAD R21, R6, R12, R21 ;  /* 0x0000000c06157224 */ /* 0x000fe400078e0215 */
[----:B------:R-:W-:Y:S02]  /*14c0*/  IMAD R20, R5, R4, R20 ;  /* 0x0000000405147224 */ /* 0x000fe400078e0214 */
.L_x_19:
[----:B------:R-:W-:Y:S05]  /*14d0*/  BRA.U !UP1, `(.L_x_20) ;  /* 0x00000001090c7547 */ /* 0x000fea000b800000 */
[----:B------:R-:W-:Y:S01]  /*14e0*/  UCGABAR_WAIT ;  /* 0x0000000000007dc7 */ /* 0x000fe20008000000 */
[----:B------:R-:W-:Y:S01]  /*14f0*/  CCTL.IVALL ;  /* 0x00000000ff00798f */ /* 0x000fe20002000000 */
[----:B------:R-:W-:Y:S05]  /*1500*/  BRA `(.L_x_21) ;  /* 0x0000000000047947 */ /* 0x000fea0003800000 */
.L_x_20:
[----:B------:R-:W-:Y:S06]  /*1510*/  BAR.SYNC.DEFER_BLOCKING 0x0 ;  /* 0x0000000000007b1d */ /* 0x000fec0000010000 */
.L_x_21:
[----:B------:R-:W-:Y:S05]  /*1520*/  BRA.U UP2, `(.L_x_22) ;  /* 0x0000001102c87547 */ /* 0x000fea000b800000 */
[----:B------:R-:W1:Y:S01]  /*1530*/  LDCU UR15, c[0x0][0x38c] ;  /* 0x00007180ff0f77ac */ /* 0x000e620008000800 */
[----:B------:R-:W2:Y:S01]  /*1540*/  LDC R9, c[0x0][0x370] ;  /* 0x0000dc00ff097b82 */ /* 0x000ea20000000800 */
[----:B------:R-:W-:Y:S02]  /*1550*/  IMAD.SHL.U32 R16, R3, 0x80, RZ ;  /* 0x0000008003107824 */ /* 0x000fe400078e00ff */
[----:B------:R-:W-:Y:S01]  /*1560*/  HFMA2 R14, -RZ, RZ, 0, 0 ;  /* 0x00000000ff0e7431 */ /* 0x000fe200000001ff */
[----:B------:R-:W-:Y:S01]  /*1570*/  UISETP.NE.AND UP1, UPT, UR10, URZ, UPT ;  /* 0x000000ff0a00728c */ /* 0x000fe2000bf25270 */
[----:B------:R-:W-:Y:S01]  /*1580*/  ISETP.NE.AND P4, PT, R2, RZ, P5 ;  /* 0x000000ff0200720c */ /* 0x000fe20002f85270 */
[----:B------:R-:W-:Y:S01]  /*1590*/  IMAD.MOV.U32 R15, RZ, RZ, 0x1 ;  /* 0x00000001ff0f7424 */ /* 0x000fe200078e00ff */
[----:B------:R-:W-:Y:S01]  /*15a0*/  MOV R10, RZ ;  /* 0x000000ff000a7202 */ /* 0x000fe20000000f00 */
[----:B------:R-:W-:Y:S01]  /*15b0*/  IMAD.MOV.U32 R12, RZ, RZ, RZ ;  /* 0x000000ffff0c7224 */ /* 0x000fe200078e00ff */
[----:B------:R-:W3:Y:S01]  /*15c0*/  LDC R0, c[0x0][0x374] ;  /* 0x0000dd00ff007b82 */ /* 0x000ee20000000800 */
[----:B------:R-:W-:Y:S01]  /*15d0*/  IMAD.MOV.U32 R8, RZ, RZ, 0x1 ;  /* 0x00000001ff087424 */ /* 0x000fe200078e00ff */
[----:B------:R-:W-:Y:S01]  /*15e0*/  LOP3.LUT R16, R16, 0x80, RZ, 0xc0, !PT ;  /* 0x0000008010107812 */ /* 0x000fe200078ec0ff */
[----:B------:R-:W4:Y:S01]  /*15f0*/  LDCU.64 UR24, c[0x0][0x348] ;  /* 0x00006900ff1877ac */ /* 0x000f220008000a00 */
[----:B------:R-:W-:-:S02]  /*1600*/  USEL UR7, UR7, 0x2, UP1 ;  /* 0x0000000207077887 */ /* 0x000fc40008800000 */
[----:B-1----:R-:W-:Y:S01]  /*1610*/  UIADD3 UR4, UPT, UPT, UR15, 0x3f, URZ ;  /* 0x0000003f0f047890 */ /* 0x002fe2000fffe0ff */
[----:B------:R-:W-:-:S03]  /*1620*/  UMOV UR13, URZ ;  /* 0x000000ff000d7c82 */ /* 0x000fc60008000000 */
[----:B------:R-:W-:-:S04]  /*1630*/  USHF.R.S32.HI UR22, URZ, 0x1f, UR4 ;  /* 0x0000001fff167899 */ /* 0x000fc80008011404 */
[----:B------:R-:W-:Y:S02]  /*1640*/  ULEA.HI UR22, UR22, UR4, URZ, 0x6 ;  /* 0x0000000416167291 */ /* 0x000fe4000f8f30ff */
[----:B------:R-:W-:Y:S02]  /*1650*/  UIADD3 UR4, UPT, UPT, UR15, -0x1, URZ ;  /* 0xffffffff0f047890 */ /* 0x000fe4000fffe0ff */
[----:B------:R-:W-:Y:S02]  /*1660*/  USHF.R.S32.HI UR22, URZ, 0x6, UR22 ;  /* 0x00000006ff167899 */ /* 0x000fe40008011416 */
[----:B------:R-:W-:Y:S02]  /*1670*/  UISETP.GE.U32.AND UP2, UPT, UR4, -0x7f, UPT ;  /* 0xffffff810400788c */ /* 0x000fe4000bf46070 */
[----:B------:R-:W-:Y:S02]  /*1680*/  UISETP.LT.U32.AND UP0, UPT, UR22, 0x5, UPT ;  /* 0x000000051600788c */ /* 0x000fe4000bf01070 */
[----:B------:R-:W-:-:S02]  /*1690*/  UIADD3 UR15, UPT, UPT, UR15, 0x7e, URZ ;  /* 0x0000007e0f0f7890 */ /* 0x000fc4000fffe0ff */
[----:B------:R-:W-:-:S04]  /*16a0*/  USEL UR21, UR22, 0x5, UP0 ;  /* 0x0000000516157887 */ /* 0x000fc80008000000 */
[----:B------:R-:W-:Y:S02]  /*16b0*/  UIADD3 UR6, UPT, UPT, UR21, -0x1, URZ ;  /* 0xffffffff15067890 */ /* 0x000fe4000fffe0ff */
[----:B------:R-:W-:Y:S02]  /*16c0*/  @UP2 UIADD3 UR6, UPT, UPT, UR21, URZ, URZ ;  /* 0x000000ff15062290 */ /* 0x000fe4000fffe0ff */
[----:B------:R-:W-:Y:S02]  /*16d0*/  UIADD3 UR14, UPT, UPT, UR22, -UR21, URZ ;  /* 0x80000015160e7290 */ /* 0x000fe4000fffe0ff */
[----:B------:R-:W-:Y:S02]  /*16e0*/  UIADD3 UR5, UPT, UPT, UR6, 0x1, URZ ;  /* 0x0000000106057890 */ /* 0x000fe4000fffe0ff */
[----:B--2-4-:R-:W-:-:S12]  /*16f0*/  UIADD3 UR6, UPT, UPT, -UR6, URZ, URZ ;  /* 0x000000ff06067290 */ /* 0x014fd8000fffe1ff */
.L_x_42:
[----:B------:R-:W-:Y:S01]  /*1700*/  UISETP.NE.AND UP0, UPT, UR45, URZ, UPT ;  /* 0x000000ff2d00728c */ /* 0x000fe2000bf05270 */
[----:B------:R-:W1:Y:S08]  /*1710*/  S2UR UR45, SR_CgaCtaId ;  /* 0x00000000002d79c3 */ /* 0x000e700000008800 */
[----:B------:R-:W-:Y:S05]  /*1720*/  BRA.U UP0, `(.L_x_23) ;  /* 0x0000000100347547 */ /* 0x000fea000b800000 */
[----:B------:R-:W2:Y:S01]  /*1730*/  S2R R2, SR_CgaCtaId ;  /* 0x0000000000027919 */ /* 0x000ea20000008800 */
[----:B------:R-:W-:-:S04]  /*1740*/  MOV R3, 0x400 ;  /* 0x0000040000037802 */ /* 0x000fc80000000f00 */
[----:B--2---:R-:W-:Y:S02]  /*1750*/  LEA R3, R2, R3, 0x18 ;  /* 0x0000000302037211 */ /* 0x004fe400078ec0ff */
[----:B------:R-:W-:-:S03]  /*1760*/  SHF.L.U32 R2, R8, 0x1f, RZ ;  /* 0x0000001f08027819 */ /* 0x000fc600000006ff */
[----:B------:R-:W-:-:S04]  /*1770*/  IMAD R3, R10, 0x8, R3 ;  /* 0x000000080a037824 */ /* 0x000fc800078e0203 */
[----:B------:R-:W2:Y:S02]  /*1780*/  SYNCS.PHASECHK.TRANS64.TRYWAIT P0, [R3+URZ+0xf0], R2 ;  /* 0x0000f002030075a7 */ /* 0x000ea400080011ff */
[----:B--2---:R-:W-:Y:S05]  /*1790*/  @!P0 BRA `(.L_x_24) ;  /* 0x0000009c00cc8947 */ /* 0x004fea0003800000 */
.L_x_150:
[----:B------:R-:W-:Y:S01]  /*17a0*/  VIADD R10, R10, 0x1 ;  /* 0x000000010a0a7836 */ /* 0x000fe20000000000 */
[----:B------:R2:W-:Y:S04]  /*17b0*/  SYNCS.ARRIVE.TRANS64.A1T0 RZ, [R3+URZ+0xe0], RZ ;  /* 0x0000e0ff03ff79a7 */ /* 0x0005e800081000ff */
[----:B------:R-:W-:-:S04]  /*17c0*/  ISETP.NE.AND P0, PT, R10, 0x2, PT ;  /* 0x000000020a00780c */ /* 0x000fc80003f05270 */
[----:B------:R-:W-:Y:S02]  /*17d0*/  SEL R10, R10, RZ, P0 ;  /* 0x000000ff0a0a7207 */ /* 0x000fe40000000000 */
[----:B--2---:R-:W-:-:S04]  /*17e0*/  SEL R3, RZ, 0x1, P0 ;  /* 0x00000001ff037807 */ /* 0x004fc80000000000 */
[----:B------:R-:W-:-:S07]  /*17f0*/  LOP3.LUT R8, R8, R3, RZ, 0x3c, !PT ;  /* 0x0000000308087212 */ /* 0x000fce00078e3cff */
.L_x_23:
[----:B------:R-:W-:Y:S01]  /*1800*/  UMOV UR4, 0x400 ;  /* 0x0000040000047882 */ /* 0x000fe20000000000 */
[----:B------:R-:W-:Y:S01]  /*1810*/  LEA.HI R3, R21, R21, RZ, 0x1 ;  /* 0x0000001515037211 */ /* 0x000fe200078f08ff */
[----:B-1----:R-:W-:Y:S01]  /*1820*/  ULEA UR4, UR45, UR4, 0x18 ;  /* 0x000000042d047291 */ /* 0x002fe2000f8ec0ff */
[----:B------:R-:W-:Y:S01]  /*1830*/  SHF.L.U32 R2, R15, 0x1f, RZ ;  /* 0x0000001f0f027819 */ /* 0x000fe200000006ff */
[----:B------:R-:W-:Y:S01]  /*1840*/  UISETP.GE.U32.AND UP0, UPT, UR15, 0x7f, UPT ;  /* 0x0000007f0f00788c */ /* 0x000fe2000bf06070 */
[C---:B------:R-:W-:Y:S01]  /*1850*/  R2UR UR9, R16.reuse ;  /* 0x00000000100972ca */ /* 0x040fe200000e0000 */
[----:B------:R-:W-:Y:S01]  /*1860*/  ULEA UR8, UR13, UR4, 0x3 ;  /* 0x000000040d087291 */ /* 0x000fe2000f8e18ff */
[----:B------:R-:W-:Y:S01]  /*1870*/  IMAD.SHL.U32 R3, R3, 0x80, RZ ;  /* 0x0000008003037824 */ /* 0x000fe200078e00ff */
[----:B------:R-:W-:Y:S01]  /*1880*/  R2UR UR11, R16 ;  /* 0x00000000100b72ca */ /* 0x000fe200000e0000 */
[----:B------:R-:W-:-:S03]  /*1890*/  UMOV UR23, URZ ;  /* 0x000000ff00177c82 */ /* 0x000fc60008000000 */
[----:B------:R-:W-:-:S03]  /*18a0*/  R2UR UR43, R3 ;  /* 0x00000000032b72ca */ /* 0x000fc600000e0000 */
[----:B------:R1:W2:Y:S01]  /*18b0*/  SYNCS.PHASECHK.TRANS64.TRYWAIT P0, [UR8+0x28], R2 ;  /* 0x00002802ff0075a7 */ /* 0x0002a20008001108 */
[----:B------:R-:W-:-:S09]  /*18c0*/  R2UR UR8, R20 ;  /* 0x00000000140872ca */ /* 0x000fd200000e0000 */
[----:B------:R-:W-:-:S04]  /*18d0*/  ULOP3.LUT UR43, UR9, 0xffffff00, UR43, 0xf8, !UPT ;  /* 0xffffff00092b7892 */ /* 0x000fc8000f8ef82b */
[----:B------:R-:W-:Y:S01]  /*18e0*/  ULEA UR11, UR8, UR11, 0x8 ;  /* 0x0000000b080b7291 */ /* 0x000fe2000f8e40ff */
[----:B------:R-:W-:Y:S11]  /*18f0*/  BRA.U !UP0, `(.L_x_25) ;  /* 0x0000000108bc7547 */ /* 0x000ff6000b800000 */
[----:B------:R-:W-:Y:S01]  /*1900*/  UMOV UR16, UR6 ;  /* 0x0000000600107c82 */ /* 0x000fe20008000000 */
[----:B------:R-:W-:Y:S01]  /*1910*/  UMOV UR17, UR13 ;  /* 0x0000000d00117c82 */ /* 0x000fe20008000000 */
[----:B------:R-:W-:-:S05]  /*1920*/  UMOV UR42, URZ ;  /* 0x000000ff002a7c82 */ /* 0x000fca0008000000 */
.L_x_31:
[----:B------:R-:W-:Y:S01]  /*1930*/  ULEA UR41, UR17, UR4, 0x3 ;  /* 0x0000000411297291 */ /* 0x000fe2000f8e18ff */
[----:B------:R-:W-:Y:S01]  /*1940*/  @P5 MOV R3, 0x10000 ;  /* 0x0001000000035802 */ /* 0x000fe20000000f00 */
[----:B-12-4-:R-:W-:Y:S10]  /*1950*/  @P0 BRA `(.L_x_26) ;  /* 0x00000000000c0947 */ /* 0x016ff40003800000 */
[----:B------:R-:W-:-:S04]  /*1960*/  SHF.L.U32 R5, R15, 0x1f, RZ ;  /* 0x0000001f0f057819 */ /* 0x000fc800000006ff */
[----:B------:R-:W2:Y:S02]  /*1970*/  SYNCS.PHASECHK.TRANS64.TRYWAIT P0, [UR41+0x28], R5 ;  /* 0x00002805ff0075a7 */ /* 0x000ea40008001129 */
[----:B--2---:R-:W-:Y:S05]  /*1980*/  @!P0 BRA `(.L_x_27) ;  /* 0x0000009c00648947 */ /* 0x004fea0003800000 */
.L_x_26:
[----:B------:R2:W-:Y:S01]  /*1990*/  @P5 SYNCS.ARRIVE.TRANS64 RZ, [UR41], R3 ;  /* 0x00000003ffff59a7 */ /* 0x0005e20008000029 */
[----:B------:R-:W-:Y:S02]  /*19a0*/  ULOP3.LUT UR8, UR7, 0x2, URZ, 0xfc, !UPT ;  /* 0x0000000207087892 */ /* 0x000fe4000f8efcff */
[----:B------:R-:W-:Y:S02]  /*19b0*/  UIADD3 UR16, UPT, UPT, UR16, 0x1, URZ ;  /* 0x0000000110107890 */ /* 0x000fe4000fffe0ff */
[----:B------:R-:W-:Y:S02]  /*19c0*/  UISETP.NE.AND UP0, UPT, UR8, 0x2, UPT ;  /* 0x000000020800788c */ /* 0x000fe4000bf05270 */
[----:B------:R-:W-:-:S07]  /*19d0*/  UISETP.NE.AND UP2, UPT, UR16, 0x1, UPT ;  /* 0x000000011000788c */ /* 0x000fce000bf45270 */
[----:B------:R-:W-:Y:S05]  /*19e0*/  BRA.U UP0, `(.L_x_28) ;  /* 0x0000000100047547 */ /* 0x000fea000b800000 */
[----:B------:R-:W-:Y:S05]  /*19f0*/  BPT.TRAP 0x1 ;  /* 0x000000040000795c */ /* 0x000fea0000300000 */
.L_x_28:
[----:B------:R-:W-:Y:S04]  /*1a00*/  BSSY.RECONVERGENT B0, `(.L_x_29) ;  /* 0x0000003000007945 */ /* 0x000fe80003800200 */
[----:B------:R-:W-:Y:S05]  /*1a10*/  @!P4 BRA `(.L_x_30) ;  /* 0x000000000004c947 */ /* 0x000fea0003800000 */
[----:B------:R-:W-:Y:S05]  /*1a20*/  BPT.TRAP 0x1 ;  /* 0x000000040000795c */ /* 0x000fea0000300000 */
.L_x_30:
[----:B------:R-:W-:Y:S05]  /*1a30*/  BSYNC.RECONVERGENT B0 ;  /* 0x0000000000007941 */ /* 0x000fea0003800200 */
.L_x_29:
[----:B------:R-:W-:Y:S02]  /*1a40*/  UIADD3 UR13, UPT, UPT, UR17, 0x1, URZ ;  /* 0x00000001110d7890 */ /* 0x000fe4000fffe0ff */
[----:B------:R-:W-:Y:S02]  /*1a50*/  UIADD3 UR28, UP1, UPT, UR24, 0x80, URZ ;  /* 0x00000080181c7890 */ /* 0x000fe4000ff3e0ff */
[----:B------:R-:W-:Y:S02]  /*1a60*/  UISETP.NE.AND UP0, UPT, UR13, 0x5, UPT ;  /* 0x000000050d00788c */ /* 0x000fe4000bf05270 */
[----:B------:R-:W-:Y:S02]  /*1a70*/  ULOP3.LUT UR41, UR41, 0xfefffff8, URZ, 0xc0, !UPT ;  /* 0xfefffff829297892 */ /* 0x000fe4000f8ec0ff */
[----:B------:R-:W-:Y:S02]  /*1a80*/  USEL UR9, URZ, 0x1, UP0 ;  /* 0x00000001ff097887 */ /* 0x000fe40008000000 */
[----:B------:R-:W-:-:S02]  /*1a90*/  USEL UR13, UR13, URZ, UP0 ;  /* 0x000000ff0d0d7287 */ /* 0x000fc40008000000 */
[----:B------:R-:W-:Y:S02]  /*1aa0*/  UIADD3 UR26, UP0, UPT, UR24, 0x180, URZ ;  /* 0x00000180181a7890 */ /* 0x000fe4000ff1e0ff */
[----:B------:R-:W-:Y:S01]  /*1ab0*/  ULEA UR8, UR13, UR4, 0x3 ;  /* 0x000000040d087291 */ /* 0x000fe2000f8e18ff */
[----:B------:R-:W-:Y:S01]  /*1ac0*/  LOP3.LUT R15, R15, UR9, RZ, 0x3c, !PT ;  /* 0x000000090f0f7c12 */ /* 0x000fe2000f8e3cff */
[----:B------:R-:W-:Y:S02]  /*1ad0*/  UIADD3.X UR29, UPT, UPT, URZ, UR25, URZ, UP1, !UPT ;  /* 0x00000019ff1d7290 */ /* 0x000fe40008ffe4ff */
[----:B------:R-:W-:Y:S01]  /*1ae0*/  UIADD3.X UR27, UPT, UPT, URZ, UR25, URZ, UP0, !UPT ;  /* 0x00000019ff1b7290 */ /* 0x000fe200087fe4ff */
[----:B-1----:R-:W-:Y:S01]  /*1af0*/  SHF.L.U32 R2, R15, 0x1f, RZ ;  /* 0x0000001f0f027819 */ /* 0x002fe200000006ff */
[----:B------:R-:W-:Y:S01]  /*1b00*/  UMOV UR18, 0x0 ;  /* 0x0000000000127882 */ /* 0x000fe20000000000 */
[----:B------:R-:W-:Y:S01]  /*1b10*/  UMOV UR19, 0x10000000 ;  /* 0x1000000000137882 */ /* 0x000fe20000000000 */
[----:B------:R-:W-:Y:S01]  /*1b20*/  UMOV UR10, UR42 ;  /* 0x0000002a000a7c82 */ /* 0x000fe20008000000 */
[----:B------:R4:W1:Y:S01]  /*1b30*/  SYNCS.PHASECHK.TRANS64.TRYWAIT P0, [UR8+0x28], R2 ;  /* 0x00002802ff0075a7 */ /* 0x0008620008001108 */
[----:B------:R-:W-:Y:S01]  /*1b40*/  ULEA UR8, UR17, UR4, 0xe ;  /* 0x0000000411087291 */ /* 0x000fe2000f8e70ff */
[----:B------:R-:W-:Y:S01]  /*1b50*/  UMOV UR12, UR44 ;  /* 0x0000002c000c7c82 */ /* 0x000fe20008000000 */
[----:B------:R-:W-:-:S02]  /*1b60*/  UMOV UR9, UR41 ;  /* 0x0000002900097c82 */ /* 0x000fc40008000000 */
[----:B------:R-:W-:Y:S02]  /*1b70*/  UIADD3 UR40, UPT, UPT, UR8, 0x10800, URZ ;  /* 0x0001080008287890 */ /* 0x000fe4000fffe0ff */
[----:B------:R-:W-:Y:S01]  /*1b80*/  UIADD3 UR8, UPT, UPT, UR8, 0x24800, URZ ;  /* 0x0002480008087890 */ /* 0x000fe2000fffe0ff */
[----:B------:R-:W-:Y:S01]  /*1b90*/  UMOV UR23, UR5 ;  /* 0x0000000500177c82 */ /* 0x000fe20008000000 */
[----:B------:R-:W-:-:S05]  /*1ba0*/  UMOV UR17, UR13 ;  /* 0x0000000d00117c82 */ /* 0x000fca0008000000 */
[----:B------:R2:W-:Y:S02]  /*1bb0*/  UTMALDG.3D.2CTA [UR40], [UR28], desc[UR18] ;  /* 0x000012281c0075b4 */ /* 0x0005e40008211000 */
[----:B------:R4:W-:Y:S01]  /*1bc0*/  UTMALDG.3D.2CTA [UR8], [UR26], desc[UR18] ;  /* 0x000012081a0075b4 */ /* 0x0009e20008211000 */
[----:B--2---:R-:W-:Y:S01]  /*1bd0*/  UIADD3 UR42, UPT, UPT, UR42, 0x40, URZ ;  /* 0x000000402a2a7890 */ /* 0x004fe2000fffe0ff */
[----:B------:R-:W-:Y:S11]  /*1be0*/  BRA.U UP2, `(.L_x_31) ;  /* 0xfffffffd02507547 */ /* 0x000ff6000b83ffff */
.L_x_25:
[----:B-12---:R-:W-:Y:S01]  /*1bf0*/  PLOP3.LUT P0, PT, PT, PT, UP5, 0x80, 0x8 ;  /* 0x000000000008781c */ /* 0x006fe20003f0f058 */
[----:B----4-:R-:W-:Y:S01]  /*1c00*/  ULEA UR8, UR13, UR4, 0x3 ;  /* 0x000000040d087291 */ /* 0x010fe2000f8e18ff */
[----:B------:R-:W-:Y:S01]  /*1c10*/  SHF.L.U32 R2, R15, 0x1f, RZ ;  /* 0x0000001f0f027819 */ /* 0x000fe200000006ff */
[----:B------:R-:W-:-:S10]  /*1c20*/  UISETP.GT.AND UP0, UPT, UR22, UR21, UPT ;  /* 0x000000151600728c */ /* 0x000fd4000bf04270 */
[----:B------:R-:W-:Y:S01]  /*1c30*/  @!P0 SYNCS.ARRIVE.TRANS64.A1T0 RZ, [UR4+0x98], RZ ;  /* 0x000098ffffff89a7 */ /* 0x000fe20008100004 */
[----:B------:R1:W2:Y:S01]  /*1c40*/  SYNCS.PHASECHK.TRANS64.TRYWAIT P0, [UR8+0x28], R2 ;  /* 0x00002802ff0075a7 */ /* 0x0002a20008001108 */
[----:B------:R-:W-:Y:S05]  /*1c50*/  BRA.U !UP0, `(.L_x_32) ;  /* 0x0000000108bc7547 */ /* 0x000fea000b800000 */
[----:B------:R-:W-:Y:S01]  /*1c60*/  UIADD3 UR26, UPT, UPT, UR14, UR23, URZ ;  /* 0x000000170e1a7290 */ /* 0x000fe2000fffe0ff */
[----:B------:R-:W-:-:S11]  /*1c70*/  UMOV UR27, UR13 ;  /* 0x0000000d001b7c82 */ /* 0x000fd60008000000 */
.L_x_38:
[----:B------:R-:W-:Y:S01]  /*1c80*/  ULEA UR17, UR27, UR4, 0x3 ;  /* 0x000000041b117291 */ /* 0x000fe2000f8e18ff */
[----:B--2---:R-:W-:Y:S01]  /*1c90*/  @P5 MOV R3, 0x10000 ;  /* 0x0001000000035802 */ /* 0x004fe20000000f00 */
[----:B-12---:R-:W-:Y:S10]  /*1ca0*/  @P0 BRA `(.L_x_33) ;  /* 0x00000000000c0947 */ /* 0x006ff40003800000 */
[----:B------:R-:W-:-:S04]  /*1cb0*/  SHF.L.U32 R5, R15, 0x1f, RZ ;  /* 0x0000001f0f057819 */ /* 0x000fc800000006ff */
[----:B------:R-:W2:Y:S02]  /*1cc0*/  SYNCS.PHASECHK.TRANS64.TRYWAIT P0, [UR17+0x28], R5 ;  /* 0x00002805ff0075a7 */ /* 0x000ea40008001111 */
[----:B--2---:R-:W-:Y:S05]  /*1cd0*/  @!P0 BRA `(.L_x_34) ;  /* 0x0000009800a88947 */ /* 0x004fea0003800000 */
.L_x_33:
[----:B------:R2:W-:Y:S01]  /*1ce0*/  @P5 SYNCS.ARRIVE.TRANS64 RZ, [UR17], R3 ;  /* 0x00000003ffff59a7 */ /* 0x0005e20008000011 */
[----:B------:R-:W-:-:S04]  /*1cf0*/  ULOP3.LUT UR8, UR7, 0x2, URZ, 0xfc, !UPT ;  /* 0x0000000207087892 */ /* 0x000fc8000f8efcff */
[----:B------:R-:W-:-:S09]  /*1d00*/  UISETP.NE.AND UP0, UPT, UR8, 0x2, UPT ;  /* 0x000000020800788c */ /* 0x000fd2000bf05270 */
[----:B------:R-:W-:Y:S05]  /*1d10*/  BRA.U UP0, `(.L_x_35) ;  /* 0x0000000100047547 */ /* 0x000fea000b800000 */
[----:B------:R-:W-:Y:S05]  /*1d20*/  BPT.TRAP 0x1 ;  /* 0x000000040000795c */ /* 0x000fea0000300000 */
.L_x_35:
[----:B------:R-:W-:Y:S04]  /*1d30*/  BSSY.RECONVERGENT B0, `(.L_x_36) ;  /* 0x0000003000007945 */ /* 0x000fe80003800200 */
[----:B------:R-:W-:Y:S05]  /*1d40*/  @!P4 BRA `(.L_x_37) ;  /* 0x000000000004c947 */ /* 0x000fea0003800000 */
[----:B------:R-:W-:Y:S05]  /*1d50*/  BPT.TRAP 0x1 ;  /* 0x000000040000795c */ /* 0x000fea0000300000 */
.L_x_37:
[----:B------:R-:W-:Y:S05]  /*1d60*/  BSYNC.RECONVERGENT B0 ;  /* 0x0000000000007941 */ /* 0x000fea0003800200 */
.L_x_36:
[----:B------:R-:W-:Y:S02]  /*1d70*/  UIADD3 UR13, UPT, UPT, UR27, 0x1, URZ ;  /* 0x000000011b0d7890 */ /* 0x000fe4000fffe0ff */
[----:B------:R-:W-:Y:S02]  /*1d80*/  UIADD3 UR32, UP1, UPT, UR24, 0x80, URZ ;  /* 0x0000008018207890 */ /* 0x000fe4000ff3e0ff */
[----:B------:R-:W-:Y:S02]  /*1d90*/  UISETP.NE.AND UP0, UPT, UR13, 0x5, UPT ;  /* 0x000000050d00788c */ /* 0x000fe4000bf05270 */
[----:B------:R-:W-:Y:S02]  /*1da0*/  USHF.L.U32 UR18, UR23, 0x6, URZ ;  /* 0x0000000617127899 */ /* 0x000fe400080006ff */
[----:B------:R-:W-:Y:S02]  /*1db0*/  USEL UR9, URZ, 0x1, UP0 ;  /* 0x00000001ff097887 */ /* 0x000fe40008000000 */
[----:B------:R-:W-:-:S02]  /*1dc0*/  USEL UR13, UR13, URZ, UP0 ;  /* 0x000000ff0d0d7287 */ /* 0x000fc40008000000 */
[----:B------:R-:W-:Y:S02]  /*1dd0*/  UIADD3 UR30, UP0, UPT, UR24, 0x180, URZ ;  /* 0x00000180181e7890 */ /* 0x000fe4000ff1e0ff */
[----:B------:R-:W-:Y:S01]  /*1de0*/  ULEA UR8, UR13, UR4, 0x3 ;  /* 0x000000040d087291 */ /* 0x000fe2000f8e18ff */
[----:B------:R-:W-:Y:S01]  /*1df0*/  LOP3.LUT R15, R15, UR9, RZ, 0x3c, !PT ;  /* 0x000000090f0f7c12 */ /* 0x000fe2000f8e3cff */
[----:B------:R-:W-:Y:S02]  /*1e00*/  ULOP3.LUT UR17, UR17, 0xfefffff8, URZ, 0xc0, !UPT ;  /* 0xfefffff811117892 */ /* 0x000fe4000f8ec0ff */
[----:B------:R-:W-:Y:S01]  /*1e10*/  UIADD3.X UR33, UPT, UPT, URZ, UR25, URZ, UP1, !UPT ;  /* 0x00000019ff217290 */ /* 0x000fe20008ffe4ff */
[----:B-1----:R-:W-:Y:S01]  /*1e20*/  SHF.L.U32 R2, R15, 0x1f, RZ ;  /* 0x0000001f0f027819 */ /* 0x002fe200000006ff */
[----:B------:R-:W-:Y:S01]  /*1e30*/  UIADD3.X UR31, UPT, UPT, URZ, UR25, URZ, UP0, !UPT ;  /* 0x00000019ff1f7290 */ /* 0x000fe200087fe4ff */
[----:B------:R-:W-:Y:S02]  /*1e40*/  UMOV UR28, 0x0 ;  /* 0x00000000001c7882 */ /* 0x000fe40000000000 */
[----:B------:R4:W1:Y:S01]  /*1e50*/  SYNCS.PHASECHK.TRANS64.TRYWAIT P0, [UR8+0x28], R2 ;  /* 0x00002802ff0075a7 */ /* 0x0008620008001108 */
[----:B------:R-:W-:Y:S01]  /*1e60*/  ULEA UR8, UR27, UR4, 0xe ;  /* 0x000000041b087291 */ /* 0x000fe2000f8e70ff */
[----:B------:R-:W-:Y:S01]  /*1e70*/  UMOV UR29, 0x10000000 ;  /* 0x10000000001d7882 */ /* 0x000fe20000000000 */
[----:B------:R-:W-:-:S02]  /*1e80*/  UMOV UR19, UR43 ;  /* 0x0000002b00137c82 */ /* 0x000fc40008000000 */
[----:B------:R-:W-:Y:S02]  /*1e90*/  UIADD3 UR16, UPT, UPT, UR8, 0x10800, URZ ;  /* 0x0001080008107890 */ /* 0x000fe4000fffe0ff */
[----:B------:R-:W-:Y:S01]  /*1ea0*/  UIADD3 UR8, UPT, UPT, UR8, 0x24800, URZ ;  /* 0x0002480008087890 */ /* 0x000fe2000fffe0ff */
[----:B------:R-:W-:Y:S01]  /*1eb0*/  UMOV UR20, UR44 ;  /* 0x0000002c00147c82 */ /* 0x000fe20008000000 */
[----:B------:R-:W-:Y:S01]  /*1ec0*/  UMOV UR12, UR44 ;  /* 0x0000002c000c7c82 */ /* 0x000fe20008000000 */
[----:B------:R-:W-:Y:S01]  /*1ed0*/  UMOV UR9, UR17 ;  /* 0x0000001100097c82 */ /* 0x000fe20008000000 */
[----:B------:R-:W-:Y:S01]  /*1ee0*/  UMOV UR10, UR18 ;  /* 0x00000012000a7c82 */ /* 0x000fe20008000000 */
[----:B------:R-:W-:Y:S02]  /*1ef0*/  UIADD3 UR23, UPT, UPT, UR23, 0x1, URZ ;  /* 0x0000000117177890 */ /* 0x000fe4000fffe0ff */
[----:B------:R4:W-:Y:S01]  /*1f00*/  UTMALDG.3D.2CTA [UR16], [UR32], desc[UR28] ;  /* 0x00001c10200075b4 */ /* 0x0009e20008211000 */
[----:B------:R-:W-:Y:S01]  /*1f10*/  UMOV UR27, UR13 ;  /* 0x0000000d001b7c82 */ /* 0x000fe20008000000 */
[----:B------:R-:W-:Y:S01]  /*1f20*/  UISETP.NE.AND UP0, UPT, UR23, UR26, UPT ;  /* 0x0000001a1700728c */ /* 0x000fe2000bf05270 */
[----:B------:R4:W-:Y:S08]  /*1f30*/  UTMALDG.3D.2CTA [UR8], [UR30], desc[UR28] ;  /* 0x00001c081e0075b4 */ /* 0x0009f00008211000 */
[----:B----4-:R-:W-:Y:S05]  /*1f40*/  BRA.U UP0, `(.L_x_38) ;  /* 0xfffffffd004c7547 */ /* 0x010fea000b83ffff */
.L_x_32:
[----:B-1----:R-:W-:Y:S01]  /*1f50*/  LEA R2, R14, UR4, 0x3 ;  /* 0x000000040e027c11 */ /* 0x002fe2000f8e18ff */
[----:B------:R-:W-:Y:S01]  /*1f60*/  NOP ;  /* 0x0000000000007918 */ /* 0x000fe20000000000 */
[----:B--2---:R-:W-:Y:S02]  /*1f70*/  SHF.L.U32 R3, R12, 0x1f, RZ ;  /* 0x0000001f0c037819 */ /* 0x004fe400000006ff */
[----:B------:R-:W-:Y:S02]  /*1f80*/  LEA R4, R14, UR4, 0x4 ;  /* 0x000000040e047c11 */ /* 0x000fe4000f8e20ff */
[----:B------:R-:W1:Y:S02]  /*1f90*/  SYNCS.PHASECHK.TRANS64.TRYWAIT P0, [R2+URZ+0xa0], R3 ;  /* 0x0000a003020075a7 */ /* 0x000e6400080011ff */
[----:B-1----:R-:W-:Y:S05]  /*1fa0*/  @!P0 BRA `(.L_x_39) ;  /* 0x00000098000c8947 */ /* 0x002fea0003800000 */
.L_x_153:
[----:B------:R-:W2:Y:S01]  /*1fb0*/  LDS.128 R4, [R4+0x110] ;  /* 0x0001100004047984 */ /* 0x000ea20000000c00 */
[----:B------:R-:W-:Y:S01]  /*1fc0*/  ISETP.GE.AND P0, PT, R136, 0x1, PT ;  /* 0x000000018800780c */ /* 0x000fe20003f06270 */
[----:B-1----:R-:W-:Y:S01]  /*1fd0*/  VIADD R2, R2, 0xb0 ;  /* 0x000000b002027836 */ /* 0x002fe20000000000 */
[----:B------:R-:W-:Y:S01]  /*1fe0*/  @!PT LDS RZ, [RZ] ;  /* 0x00000000fffff984 */ /* 0x000fe20000000800 */
[----:B------:R-:W-:Y:S01]  /*1ff0*/  @!PT LDS RZ, [RZ] ;  /* 0x00000000fffff984 */ /* 0x000fe20000000800 */
[----:B------:R-:W-:Y:S01]  /*2000*/  @!PT LDS RZ, [RZ] ;  /* 0x00000000fffff984 */ /* 0x000fe20000000800 */
[----:B------:R-:W-:Y:S01]  /*2010*/  @!PT LDS RZ, [RZ] ;  /* 0x00000000fffff984 */ /* 0x000fe20000000800 */
[----:B------:R1:W-:Y:S06]  /*2020*/  MEMBAR.ALL.CTA ;  /* 0x0000000000007992 */ /* 0x0003ec0000008000 */
[----:B-1----:R-:W1:Y:S01]  /*2030*/  FENCE.VIEW.ASYNC.S ;  /* 0x00000000000073c6 */ /* 0x002e620000000000 */
[----:B------:R-:W-:-:S04]  /*2040*/  PRMT R2, RZ, 0x654, R2 ;  /* 0x00000654ff027816 */ /* 0x000fc80000000002 */
[----:B-1----:R1:W-:Y:S01]  /*2050*/  SYNCS.ARRIVE.TRANS64.RED.A1T0 RZ, [R2+URZ], RZ ;  /* 0x000000ff02ff79a7 */ /* 0x0023e200081004ff */
[----:B--2---:R-:W-:-:S13]  /*2060*/  LOP3.LUT P2, RZ, R6, 0x1, RZ, 0xc0, !PT ;  /* 0x0000000106ff7812 */ /* 0x004fda000784c0ff */
[----:B------:R-:W-:Y:S01]  /*2070*/  @P2 SHF.R.U32.HI R3, RZ, 0x10, R5 ;  /* 0x00000010ff032819 */ /* 0x000fe20000011605 */
[----:B------:R-:W-:Y:S01]  /*2080*/  VOTEU.ANY UP0, P2 ;  /* 0x0000000000ff7886 */ /* 0x000fe20001000100 */
[----:B------:R-:W-:Y:S02]  /*2090*/  @P2 MOV R13, R4 ;  /* 0x00000004000d2202 */ /* 0x000fe40000000f00 */
[----:B------:R-:W-:Y:S02]  /*20a0*/  @P2 R2UR.BROADCAST UR8, R3 ;  /* 0x00000000030822ca */ /* 0x000fe400008e0000 */
[----:B------:R-:W-:-:S11]  /*20b0*/  @P2 LOP3.LUT R11, R5, 0xffff, RZ, 0xc0, !PT ;  /* 0x0000ffff050b2812 */ /* 0x000fd600078ec0ff */
[----:B------:R-:W-:Y:S01]  /*20c0*/  @UP0 UMOV UR44, UR8 ;  /* 0x00000008002c0c82 */ /* 0x000fe20008000000 */
[----:B-1----:R-:W-:Y:S05]  /*20d0*/  @!P0 BRA `(.L_x_40) ;  /* 0x0000000000b88947 */ /* 0x002fea0003800000 */
[----:B------:R-:W3:Y:S01]  /*20e0*/  LDC.64 R4, c[0x0][0xb18] ;  /* 0x0002c600ff047b82 */ /* 0x000ee20000000a00 */
[----:B------:R-:W-:-:S07]  /*20f0*/  ISETP.NE.AND P3, PT, R136, 0x1, PT ;  /* 0x000000018800780c */ /* 0x000fce0003f65270 */
[----:B------:R-:W1:Y:S08]  /*2100*/  LDC.64 R6, c[0x0][0xb10] ;  /* 0x0002c400ff067b82 */ /* 0x000e700000000a00 */
[----:B------:R-:W2:Y:S08]  /*2110*/  LDC R17, c[0x0][0xb20] ;  /* 0x0002c800ff117b82 */ /* 0x000eb00000000800 */
[----:B------:R-:W4:Y:S01]  /*2120*/  LDC R18, c[0x0][0xb0c] ;  /* 0x0002c300ff127b82 */ /* 0x000f220000000800 */
[----:B---3--:R-:W-:Y:S01]  /*2130*/  IMAD.HI.U32 R22, R0, R5, RZ ;  /* 0x0000000500167227 */ /* 0x008fe200078e00ff */
[----:B------:R-:W-:-:S06]  /*2140*/  ISETP.NE.AND P0, PT, R4, 0x1, PT ;  /* 0x000000010400780c */ /* 0x000fcc0003f05270 */
[----:B------:R-:W3:Y:S01]  /*2150*/  LDC.64 R2, c[0x0][0xb28] ;  /* 0x0002ca00ff027b82 */ /* 0x000ee20000000a00 */
[----:B-1----:R-:W-:-:S04]  /*2160*/  IMAD.HI.U32 R20, R9, R6, RZ ;  /* 0x0000000609147227 */ /* 0x002fc800078e00ff */
[----:B------:R-:W-:Y:S01]  /*2170*/  IMAD.HI.U32 R24, R13, R6, RZ ;  /* 0x000000060d187227 */ /* 0x000fe200078e00ff */
[----:B------:R-:W-:Y:S02]  /*2180*/  SHF.R.U32.HI R20, RZ, R7, R20 ;  /* 0x00000007ff147219 */ /* 0x000fe40000011614 */
[----:B--2---:R-:W-:Y:S01]  /*2190*/  SHF.R.U32.HI R19, RZ, R17, R22 ;  /* 0x00000011ff137219 */ /* 0x004fe20000011616 */
[----:B------:R-:W-:Y:S01]  /*21a0*/  IMAD.HI.U32 R22, R11, R5, RZ ;  /* 0x000000050b167227 */ /* 0x000fe200078e00ff */
[----:B------:R-:W-:Y:S02]  /*21b0*/  SHF.R.U32.HI R24, RZ, R7, R24 ;  /* 0x00000007ff187219 */ /* 0x000fe40000011618 */
[----:B------:R-:W-:Y:S02]  /*21c0*/  SEL R19, R0, R19, !P0 ;  /* 0x0000001300137207 */ /* 0x000fe40004000000 */
[----:B------:R-:W-:Y:S02]  /*21d0*/  SHF.R.U32.HI R22, RZ, R17, R22 ;  /* 0x00000011ff167219 */ /* 0x000fe40000011616 */
[----:B----4-:R-:W-:-:S02]  /*21e0*/  ISETP.NE.AND P1, PT, R18, 0x1, PT ;  /* 0x000000011200780c */ /* 0x010fc40003f25270 */
[----:B------:R-:W-:Y:S02]  /*21f0*/  SEL R5, R11, R22, !P0 ;  /* 0x000000160b057207 */ /* 0x000fe40004000000 */
[----:B------:R-:W-:Y:S02]  /*2200*/  SEL R21, R9, R20, !P1 ;  /* 0x0000001409157207 */ /* 0x000fe40004800000 */
[----:B------:R-:W-:Y:S01]  /*2210*/  SEL R7, R13, R24, !P1 ;  /* 0x000000180d077207 */ /* 0x000fe20004800000 */
[----:B---3--:R-:W-:Y:S01]  /*2220*/  IMAD.HI.U32 R20, R19, R2, RZ ;  /* 0x0000000213147227 */ /* 0x008fe200078e00ff */
[----:B------:R-:W-:-:S03]  /*2230*/  IADD3 R17, PT, PT, -R5, RZ, RZ ;  /* 0x000000ff05117210 */ /* 0x000fc60007ffe1ff */
        /* <DEDUP_REMOVED lines=11> */
[----:B------:R-:W-:-:S04]  /*22f0*/  @!P0 IMAD.HI.U32 R20, R7, R2, RZ ;  /* 0x0000000207148227 */ /* 0x000fc800078e00ff */
[----:B------:R-:W-:Y:S01]  /*2300*/  IMAD.MOV R2, RZ, RZ, -R6 ;  /* 0x000000ffff027224 */ /* 0x000fe200078e0a06 */
[----:B------:R-:W-:-:S03]  /*2310*/  @!P0 SHF.R.U32.HI R20, RZ, R3, R20 ;  /* 0x00000003ff148219 */ /* 0x000fc60000011614 */
[----:B------:R-:W-:Y:S01]  /*2320*/  IMAD R2, R136, R2, R5 ;  /* 0x0000000288027224 */ /* 0x000fe200078e0205 */
        /* <DEDUP_REMOVED lines=9> */
.L_x_40:
[----:B------:R-:W1:Y:S02]  /*23c0*/  LDCU UR8, c[0x0][0xb30] ;  /* 0x00016600ff0877ac */ /* 0x000e640008000800 */
[----:B-1----:R-:W-:-:S09]  /*23d0*/  UISETP.NE.AND UP0, UPT, UR8, 0x1, UPT ;  /* 0x000000010800788c */ /* 0x002fd2000bf05270 */
[----:B------:R-:W-:Y:S05]  /*23e0*/  BRA.U UP0, `(.L_x_41) ;  /* 0x0000000100407547 */ /* 0x000fea000b800000 */
[----:B------:R-:W1:Y:S08]  /*23f0*/  LDC.64 R4, c[0x0][0xb10] ;  /* 0x0002c400ff047b82 */ /* 0x000e700000000a00 */
[----:B------:R-:W2:Y:S08]  /*2400*/  LDC.64 R2, c[0x0][0xb18] ;  /* 0x0002c600ff027b82 */ /* 0x000eb00000000a00 */
[----:B------:R-:W4:Y:S08]  /*2410*/  LDC R6, c[0x0][0xb20] ;  /* 0x0002c800ff067b82 */ /* 0x000f300000000800 */
[----:B------:R-:W3:Y:S01]  /*2420*/  LDC R18, c[0x0][0xb0c] ;  /* 0x0002c300ff127b82 */ /* 0x000ee20000000800 */
[----:B-1----:R-:W-:-:S05]  /*2430*/  IMAD.HI.U32 R4, R13, R4, RZ ;  /* 0x000000040d047227 */ /* 0x002fca00078e00ff */
[----:B------:R-:W-:Y:S01]  /*2440*/  SHF.R.U32.HI R4, RZ, R5, R4 ;  /* 0x00000005ff047219 */ /* 0x000fe20000011604 */
[----:B--2---:R-:W-:Y:S01]  /*2450*/  IMAD.HI.U32 R3, R11, R3, RZ ;  /* 0x000000030b037227 */ /* 0x004fe200078e00ff */
[----:B------:R-:W-:-:S04]  /*2460*/  ISETP.NE.AND P0, PT, R2, 0x1, PT ;  /* 0x000000010200780c */ /* 0x000fc80003f05270 */
[----:B----4-:R-:W-:-:S04]  /*2470*/  SHF.R.U32.HI R6, RZ, R6, R3 ;  /* 0x00000006ff067219 */ /* 0x010fc80000011603 */
[----:B------:R-:W-:Y:S02]  /*2480*/  SEL R3, R11, R6, !P0 ;  /* 0x000000060b037207 */ /* 0x000fe40004000000 */
[----:B---3--:R-:W-:-:S04]  /*2490*/  ISETP.NE.AND P1, PT, R18, 0x1, PT ;  /* 0x000000011200780c */ /* 0x008fc80003f25270 */
[----:B------:R-:W-:-:S05]  /*24a0*/  SEL R4, R13, R4, !P1 ;  /* 0x000000040d047207 */ /* 0x000fca0004800000 */
[----:B------:R-:W-:Y:S02]  /*24b0*/  IMAD.IADD R5, R3, 0x1, -R4 ;  /* 0x0000000103057824 */ /* 0x000fe400078e0a04 */
[----:B------:R-:W-:Y:S02]  /*24c0*/  IMAD.IADD R3, R4, 0x1, -R3 ;  /* 0x0000000104037824 */ /* 0x000fe400078e0a03 */
[----:B------:R-:W-:Y:S02]  /*24d0*/  IMAD R13, R5, R18, R13 ;  /* 0x00000012050d7224 */ /* 0x000fe400078e020d */
[----:B------:R-:W-:-:S07]  /*24e0*/  IMAD R11, R3, R2, R11 ;  /* 0x00000002030b7224 */ /* 0x000fce00078e020b */
.L_x_41:
[----:B------:R-:W-:Y:S01]  /*24f0*/  VIADD R14, R14, 0x1 ;  /* 0x000000010e0e7836 */ /* 0x000fe20000000000 */
[----:B------:R-:W-:Y:S01]  /*2500*/  UPLOP3.LUT UP5, UPT, UPT, UPT, UPT, 0x80, 0x8 ;  /* 0x000000000008789c */ /* 0x000fe20003faf070 */
[----:B------:R-:W-:Y:S02]  /*2510*/  IMAD.IADD R21, R13, 0x1, R192 ;  /* 0x000000010d157824 */ /* 0x000fe400078e02c0 */
[----:B------:R-:W-:Y:S01]  /*2520*/  IMAD.IADD R20, R11, 0x1, R180 ;  /* 0x000000010b147824 */ /* 0x000fe200078e02b4 */
[----:B------:R-:W-:-:S04]  /*2530*/  ISETP.NE.AND P0, PT, R14, 0x2, PT ;  /* 0x000000020e00780c */ /* 0x000fc80003f05270 */
[----:B------:R-:W-:Y:S02]  /*2540*/  SEL R3, RZ, 0x1, P0 ;  /* 0x00000001ff037807 */ /* 0x000fe40000000000 */
[----:B------:R-:W-:Y:S02]  /*2550*/  SEL R14, R14, RZ, P0 ;  /* 0x000000ff0e0e7207 */ /* 0x000fe40000000000 */
[----:B------:R-:W-:Y:S01]  /*2560*/  LOP3.LUT R12, R12, R3, RZ, 0x3c, !PT ;  /* 0x000000030c0c7212 */ /* 0x000fe200078e3cff */
[----:B------:R-:W-:Y:S06]  /*2570*/  @P2 BRA `(.L_x_42) ;  /* 0xfffffff000602947 */ /* 0x000fec000383ffff */
[----:B------:R-:W-:Y:S01]  /*2580*/  UIADD3 UR4, UPT, UPT, UR4, 0x28, URZ ;  /* 0x0000002804047890 */ /* 0x000fe2000fffe0ff */
[----:B------:R-:W-:-:S03]  /*2590*/  SHF.L.U32 R3, R15, 0x1f, RZ ;  /* 0x0000001f0f037819 */ /* 0x000fc600000006ff */
[----:B------:R-:W-:-:S09]  /*25a0*/  ULEA UR5, UR13, UR4, 0x3 ;  /* 0x000000040d057291 */ /* 0x000fd2000f8e18ff */
[----:B------:R-:W1:Y:S02]  /*25b0*/  SYNCS.PHASECHK.TRANS64.TRYWAIT P0, [UR5], R3 ;  /* 0x00000003ff0075a7 */ /* 0x000e640008001105 */
[----:B-1----:R-:W-:Y:S05]  /*25c0*/  @!P0 BRA `(.L_x_43) ;  /* 0x0000009000988947 */ /* 0x002fea0003800000 */
.L_x_155:
[----:B------:R-:W-:-:S04]  /*25d0*/  UIADD3 UR6, UPT, UPT, UR13, 0x1, URZ ;  /* 0x000000010d067890 */ /* 0x000fc8000fffe0ff */
[----:B------:R-:W-:-:S04]  /*25e0*/  UISETP.NE.AND UP0, UPT, UR6, 0x5, UPT ;  /* 0x000000050600788c */ /* 0x000fc8000bf05270 */
[----:B------:R-:W-:Y:S02]  /*25f0*/  USEL UR7, URZ, 0x1, UP0 ;  /* 0x00000001ff077887 */ /* 0x000fe40008000000 */
[----:B------:R-:W-:-:S04]  /*2600*/  USEL UR6, UR6, URZ, UP0 ;  /* 0x000000ff06067287 */ /* 0x000fc80008000000 */
[----:B------:R-:W-:Y:S01]  /*2610*/  ULEA UR5, UR6, UR4, 0x3 ;  /* 0x0000000406057291 */ /* 0x000fe2000f8e18ff */
[----:B------:R-:W-:-:S04]  /*2620*/  LOP3.LUT R2, R15, UR7, RZ, 0x3c, !PT ;  /* 0x000000070f027c12 */ /* 0x000fc8000f8e3cff */
[----:B-1----:R-:W-:-:S04]  /*2630*/  SHF.L.U32 R3, R2, 0x1f, RZ ;  /* 0x0000001f02037819 */ /* 0x002fc800000006ff */
[----:B------:R-:W1:Y:S02]  /*2640*/  SYNCS.PHASECHK.TRANS64.TRYWAIT P0, [UR5], R3 ;  /* 0x00000003ff0075a7 */ /* 0x000e640008001105 */
[----:B-1----:R-:W-:Y:S05]  /*2650*/  @!P0 BRA `(.L_x_44) ;  /* 0x00000090008c8947 */ /* 0x002fea0003800000 */
.L_x_157:
        /* <DEDUP_REMOVED lines=9> */
.L_x_159:
        /* <DEDUP_REMOVED lines=9> */
.L_x_161:
[----:B------:R-:W-:-:S04]  /*2780*/  UIADD3 UR6, UPT, UPT, UR6, 0x1, URZ ;  /* 0x0000000106067890 */ /* 0x000fc8000fffe0ff */
[----:B------:R-:W-:-:S04]  /*2790*/  UISETP.NE.AND UP0, UPT, UR6, 0x5, UPT ;  /* 0x000000050600788c */ /* 0x000fc8000bf05270 */
[----:B------:R-:W-:Y:S02]  /*27a0*/  USEL UR5, URZ, 0x1, UP0 ;  /* 0x00000001ff057887 */ /* 0x000fe40008000000 */
[----:B------:R-:W-:-:S04]  /*27b0*/  USEL UR6, UR6, URZ, UP0 ;  /* 0x000000ff06067287 */ /* 0x000fc80008000000 */
[----:B------:R-:W-:Y:S01]  /*27c0*/  ULEA UR6, UR6, UR4, 0x3 ;  /* 0x0000000406067291 */ /* 0x000fe2000f8e18ff */
[----:B-1----:R-:W-:-:S04]  /*27d0*/  LOP3.LUT R3, R2, UR5, RZ, 0x3c, !PT ;  /* 0x0000000502037c12 */ /* 0x002fc8000f8e3cff */
[----:B------:R-:W-:Y:S01]  /*27e0*/  SHF.L.U32 R3, R3, 0x1f, RZ ;  /* 0x0000001f03037819 */ /* 0x000fe200000006ff */
[----:B---3--:R-:W-:-:S07]  /*27f0*/  IMAD.U32 R0, RZ, RZ, UR6 ;  /* 0x00000006ff007e24 */ /* 0x008fce000f8e00ff */
.L_x_47:
[----:B-1----:R1:W2:Y:S02]  /*2800*/  SYNCS.PHASECHK.TRANS64.TRYWAIT P0, [R0+URZ], R3 ;  /* 0x00000003000075a7 */ /* 0x0022a400080011ff */
[----:B--2---:R-:W-:Y:S05]  /*2810*/  @!P0 NANOSLEEP.SYNCS 0x989680 ;  /* 0x009896800000895d */ /* 0x004fea0003900000 */
[----:B------:R-:W2:Y:S02]  /*2820*/  @!P0 SYNCS.PHASECHK.TRANS64 P0, [R0+URZ], R3 ;  /* 0x00000003000085a7 */ /* 0x000ea400080010ff */
[----:B--2---:R-:W-:Y:S05]  /*2830*/  @P0 EXIT ;  /* 0x000000000000094d */ /* 0x004fea0003800000 */
[----:B------:R-:W-:Y:S05]  /*2840*/  BRA `(.L_x_47) ;  /* 0xfffffffc00ec7947 */ /* 0x000fea000383ffff */
.L_x_22:
[----:B------:R-:W-:-:S04]  /*2850*/  UISETP.NE.AND UP1, UPT, UR45, URZ, UPT ;  /* 0x000000ff2d00728c */ /* 0x000fc8000bf25270 */
[----:B------:R-:W-:-:S09]  /*2860*/  UISETP.NE.OR UP1, UPT, UR10, 0x1, UP1 ;  /* 0x000000010a00788c */ /* 0x000fd20008f25670 */
[----:B------:R-:W-:Y:S05]  /*2870*/  BRA.U UP1, `(.L_x_48) ;  /* 0x0000000501487547 */ /* 0x000fea000b800000 */
[----:B------:R-:W-:Y:S01]  /*2880*/  ISETP.GE.U32.AND P2, PT, R2, 0x2, PT ;  /* 0x000000020200780c */ /* 0x000fe20003f46070 */
[----:B------:R-:W-:Y:S01]  /*2890*/  IMAD.MOV.U32 R12, RZ, RZ, 0x1 ;  /* 0x00000001ff0c7424 */ /* 0x000fe200078e00ff */
[----:B------:R-:W-:Y:S02]  /*28a0*/  CS2R R10, SRZ ;  /* 0x00000000000a7805 */ /* 0x000fe4000001ff00 */
[----:B------:R-:W-:Y:S01]  /*28b0*/  CS2R R8, SRZ ;  /* 0x0000000000087805 */ /* 0x000fe2000001ff00 */
[----:B------:R-:W-:Y:S01]  /*28c0*/  UMOV UR4, 0x400 ;  /* 0x0000040000047882 */ /* 0x000fe20000000000 */
[----:B------:R-:W-:Y:S01]  /*28d0*/  UMOV UR6, URZ ;  /* 0x000000ff00067c82 */ /* 0x000fe20008000000 */
[----:B------:R-:W-:-:S12]  /*28e0*/  ULEA UR45, UR45, UR4, 0x18 ;  /* 0x000000042d2d7291 */ /* 0x000fd8000f8ec0ff */
.L_x_52:
[----:B------:R-:W-:Y:S02]  /*28f0*/  LEA R0, R8, UR45, 0x3 ;  /* 0x0000002d08007c11 */ /* 0x000fe4000f8e18ff */
[----:B------:R-:W-:-:S03]  /*2900*/  SHF.L.U32 R5, R9, 0x1f, RZ ;  /* 0x0000001f09057819 */ /* 0x000fc600000006ff */
[----:B------:R-:W-:Y:S01]  /*2910*/  VIADD R4, R0, 0xf0 ;  /* 0x000000f000047836 */ /* 0x000fe20000000000 */
[----:B------:R-:W1:Y:S02]  /*2920*/  SYNCS.PHASECHK.TRANS64.TRYWAIT P0, [R0+URZ+0xe0], R5 ;  /* 0x0000e005000075a7 */ /* 0x000e6400080011ff */
[----:B-1----:R-:W-:Y:S05]  /*2930*/  @!P0 BRA `(.L_x_49) ;  /* 0x00000090001c8947 */ /* 0x002fea0003800000 */
.L_x_162:
[----:B------:R-:W-:Y:S01]  /*2940*/  ULEA UR5, UR6, UR45, 0x3 ;  /* 0x0000002d06057291 */ /* 0x000fe2000f8e18ff */
[----:B------:R-:W-:Y:S02]  /*2950*/  PRMT R4, RZ, 0x654, R4 ;  /* 0x00000654ff047816 */ /* 0x000fe40000000004 */
[----:B-1----:R-:W-:Y:S01]  /*2960*/  SHF.L.U32 R5, R12, 0x1f, RZ ;  /* 0x0000001f0c057819 */ /* 0x002fe200000006ff */
[----:B------:R-:W-:Y:S01]  /*2970*/  UIADD3 UR4, UPT, UPT, UR5, 0xa0, URZ ;  /* 0x000000a005047890 */ /* 0x000fe2000fffe0ff */
[----:B------:R1:W-:Y:S05]  /*2980*/  SYNCS.ARRIVE.TRANS64.RED.A1T0 RZ, [R4+URZ], RZ ;  /* 0x000000ff04ff79a7 */ /* 0x0003ea00081004ff */
[----:B------:R-:W-:Y:S01]  /*2990*/  IMAD.U32 R7, RZ, RZ, UR4 ;  /* 0x00000004ff077e24 */ /* 0x000fe2000f8e00ff */
[----:B------:R-:W2:Y:S04]  /*29a0*/  SYNCS.PHASECHK.TRANS64.TRYWAIT P0, [UR5+0xb0], R5 ;  /* 0x0000b005ff0075a7 */ /* 0x000ea80008001105 */
[----:B------:R-:W-:Y:S01]  /*29b0*/  PRMT R6, R2, 0x654, R7 ;  /* 0x0000065402067816 */ /* 0x000fe20000000007 */
[----:B-1----:R-:W-:Y:S01]  /*29c0*/  @!P2 IMAD.MOV.U32 R4, RZ, RZ, 0x10 ;  /* 0x00000010ff04a424 */ /* 0x002fe200078e00ff */
[----:B--2---:R-:W-:Y:S06]  /*29d0*/  @!P0 BRA `(.L_x_50) ;  /* 0x0000009000088947 */ /* 0x004fec0003800000 */
.L_x_164:
[----:B------:R-:W-:Y:S01]  /*29e0*/  ULEA UR4, UR6, UR45, 0x4 ;  /* 0x0000002d06047291 */ /* 0x000fe2000f8e20ff */
[----:B------:R-:W-:Y:S01]  /*29f0*/  SEL R3, R6, R3, !P2 ;  /* 0x0000000306037207 */ /* 0x000fe20005000000 */
[----:B------:R-:W-:Y:S01]  /*2a00*/  UIADD3 UR5, UPT, UPT, UR5, 0xa0, URZ ;  /* 0x000000a005057890 */ /* 0x000fe2000fffe0ff */
[----:B-1----:R-:W-:Y:S01]  /*2a10*/  LEA R0, R11, UR45, 0x3 ;  /* 0x0000002d0b007c11 */ /* 0x002fe2000f8e18ff */
[----:B------:R-:W-:Y:S01]  /*2a20*/  UIADD3 UR4, UPT, UPT, UR4, 0x110, URZ ;  /* 0x0000011004047890 */ /* 0x000fe2000fffe0ff */
[----:B------:R-:W-:Y:S01]  /*2a30*/  SHF.L.U32 R5, R10, 0x1f, RZ ;  /* 0x0000001f0a057819 */ /* 0x000fe200000006ff */
[----:B------:R1:W-:Y:S01]  /*2a40*/  @!P2 SYNCS.ARRIVE.TRANS64.RED RZ, [R3+URZ], R4 ;  /* 0x0000000403ffa9a7 */ /* 0x0003e200080004ff */
[----:B------:R-:W-:Y:S01]  /*2a50*/  UIADD3 UR6, UPT, UPT, UR6, 0x1, URZ ;  /* 0x0000000106067890 */ /* 0x000fe2000fffe0ff */
[----:B------:R-:W-:-:S03]  /*2a60*/  VIADD R8, R8, 0x1 ;  /* 0x0000000108087836 */ /* 0x000fc60000000000 */
[----:B------:R-:W-:Y:S02]  /*2a70*/  UISETP.NE.AND UP0, UPT, UR6, 0x2, UPT ;  /* 0x000000020600788c */ /* 0x000fe4000bf05270 */
[----:B------:R-:W-:Y:S06]  /*2a80*/  UGETNEXTWORKID.BROADCAST [UR4], [UR5] ;  /* 0x00000000040073ca */ /* 0x000fec0008000100 */
[----:B------:R-:W-:Y:S01]  /*2a90*/  USEL UR4, URZ, 0x1, UP0 ;  /* 0x00000001ff047887 */ /* 0x000fe20008000000 */
[----:B------:R-:W-:Y:S01]  /*2aa0*/  ISETP.NE.AND P0, PT, R8, 0x2, PT ;  /* 0x000000020800780c */ /* 0x000fe20003f05270 */
[----:B------:R-:W-:Y:S01]  /*2ab0*/  USEL UR6, UR6, URZ, UP0 ;  /* 0x000000ff06067287 */ /* 0x000fe20008000000 */
[----:B------:R-:W2:Y:S03]  /*2ac0*/  SYNCS.PHASECHK.TRANS64.TRYWAIT P1, [R0+URZ+0xa0], R5 ;  /* 0x0000a005000075a7 */ /* 0x000ea600080211ff */
[----:B------:R-:W-:Y:S01]  /*2ad0*/  LOP3.LUT R12, R12, UR4, RZ, 0x3c, !PT ;  /* 0x000000040c0c7c12 */ /* 0x000fe2000f8e3cff */
[----:B-12---:R-:W-:Y:S07]  /*2ae0*/  @!P1 BRA `(.L_x_51) ;  /* 0x0000008c00dc9947 */ /* 0x006fee0003800000 */
.L_x_165:
[C---:B------:R-:W-:Y:S01]  /*2af0*/  LEA R4, R11.reuse, UR45, 0x4 ;  /* 0x0000002d0b047c11 */ /* 0x040fe2000f8e20ff */
[----:B-1----:R-:W-:Y:S01]  /*2b00*/  VIADD R0, R0, 0xb0 ;  /* 0x000000b000007836 */ /* 0x002fe20000000000 */
[----:B------:R-:W-:Y:S01]  /*2b10*/  SEL R8, R8, RZ, P0 ;  /* 0x000000ff08087207 */ /* 0x000fe20000000000 */
[----:B------:R-:W-:-:S03]  /*2b20*/  VIADD R11, R11, 0x1 ;  /* 0x000000010b0b7836 */ /* 0x000fc60000000000 */
[----:B------:R-:W1:Y:S01]  /*2b30*/  LDS.128 R4, [R4+0x110] ;  /* 0x0001100004047984 */ /* 0x000e620000000c00 */
[----:B------:R-:W-:Y:S02]  /*2b40*/  PRMT R0, RZ, 0x654, R0 ;  /* 0x00000654ff007816 */ /* 0x000fe40000000000 */
[C---:B------:R-:W-:Y:S01]  /*2b50*/  ISETP.NE.AND P1, PT, R11.reuse, 0x2, PT ;  /* 0x000000020b00780c */ /* 0x040fe20003f25270 */
[----:B------:R-:W-:Y:S01]  /*2b60*/  @!PT LDS RZ, [RZ] ;  /* 0x00000000fffff984 */ /* 0x000fe20000000800 */
[----:B------:R-:W-:Y:S01]  /*2b70*/  @!PT LDS RZ, [RZ] ;  /* 0x00000000fffff984 */ /* 0x000fe20000000800 */
[----:B------:R-:W-:Y:S01]  /*2b80*/  @!PT LDS RZ, [RZ] ;  /* 0x00000000fffff984 */ /* 0x000fe20000000800 */
[----:B------:R-:W-:Y:S01]  /*2b90*/  @!PT LDS RZ, [RZ] ;  /* 0x00000000fffff984 */ /* 0x000fe20000000800 */
[----:B------:R2:W-:Y:S06]  /*2ba0*/  MEMBAR.ALL.CTA ;  /* 0x0000000000007992 */ /* 0x0005ec0000008000 */
[----:B--2---:R-:W2:Y:S01]  /*2bb0*/  FENCE.VIEW.ASYNC.S ;  /* 0x00000000000073c6 */ /* 0x004ea20000000000 */
[----:B------:R-:W-:Y:S01]  /*2bc0*/  SEL R11, R11, RZ, P1 ;  /* 0x000000ff0b0b7207 */ /* 0x000fe20000800000 */
[----:B--2---:R2:W-:Y:S01]  /*2bd0*/  SYNCS.ARRIVE.TRANS64.RED.A1T0 RZ, [R0+URZ], RZ ;  /* 0x000000ff00ff79a7 */ /* 0x0045e200081004ff */
[----:B-1----:R-:W-:-:S02]  /*2be0*/  LOP3.LUT P3, RZ, R6, 0x1, RZ, 0xc0, !PT ;  /* 0x0000000106ff7812 */ /* 0x002fc4000786c0ff */
[----:B------:R-:W-:-:S04]  /*2bf0*/  SEL R5, RZ, 0x1, P1 ;  /* 0x00000001ff057807 */ /* 0x000fc80000800000 */
[----:B------:R-:W-:Y:S02]  /*2c00*/  LOP3.LUT R10, R10, R5, RZ, 0x3c, !PT ;  /* 0x000000050a0a7212 */ /* 0x000fe400078e3cff */
[----:B--2---:R-:W-:-:S04]  /*2c10*/  SEL R0, RZ, 0x1, P0 ;  /* 0x00000001ff007807 */ /* 0x004fc80000000000 */
[----:B------:R-:W-:Y:S01]  /*2c20*/  LOP3.LUT R9, R9, R0, RZ, 0x3c, !PT ;  /* 0x0000000009097212 */ /* 0x000fe200078e3cff */
[----:B------:R-:W-:Y:S06]  /*2c30*/  @P3 BRA `(.L_x_52) ;  /* 0xfffffffc002c3947 */ /* 0x000fec000383ffff */
[----:B------:R-:W-:Y:S01]  /*2c40*/  ULEA UR5, UR6, UR45, 0x3 ;  /* 0x0000002d06057291 */ /* 0x000fe2000f8e18ff */
[----:B------:R-:W-:-:S08]  /*2c50*/  SHF.L.U32 R3, R12, 0x1f, RZ ;  /* 0x0000001f0c037819 */ /* 0x000fd000000006ff */
[----:B------:R-:W1:Y:S02]  /*2c60*/  SYNCS.PHASECHK.TRANS64 P0, [UR5+0xb0], R3 ;  /* 0x0000b003ff0075a7 */ /* 0x000e640008001005 */
[----:B-1----:R-:W-:Y:S05]  /*2c70*/  @P0 BRA `(.L_x_53) ;  /* 0x0000000000080947 */ /* 0x002fea0003800000 */
[----:B------:R-:W1:Y:S02]  /*2c80*/  SYNCS.PHASECHK.TRANS64.TRYWAIT P0, [UR5+0xb0], R3 ;  /* 0x0000b003ff0075a7 */ /* 0x000e640008001105 */
[----:B-1----:R-:W-:Y:S05]  /*2c90*/  @!P0 BRA `(.L_x_54) ;  /* 0x0000008c00848947 */ /* 0x002fea0003800000 */
.L_x_53:
[----:B------:R-:W-:-:S04]  /*2ca0*/  UIADD3 UR4, UPT, UPT, UR6, 0x1, URZ ;  /* 0x0000000106047890 */ /* 0x000fc8000fffe0ff */
[----:B------:R-:W-:-:S04]  /*2cb0*/  UISETP.NE.AND UP0, UPT, UR4, 0x2, UPT ;  /* 0x000000020400788c */ /* 0x000fc8000bf05270 */
[----:B------:R-:W-:Y:S02]  /*2cc0*/  USEL UR7, URZ, 0x1, UP0 ;  /* 0x00000001ff077887 */ /* 0x000fe40008000000 */
[----:B------:R-:W-:-:S04]  /*2cd0*/  USEL UR4, UR4, URZ, UP0 ;  /* 0x000000ff04047287 */ /* 0x000fc80008000000 */
[----:B------:R-:W-:Y:S01]  /*2ce0*/  ULEA UR4, UR4, UR45, 0x3 ;  /* 0x0000002d04047291 */ /* 0x000fe2000f8e18ff */
[----:B-1----:R-:W-:-:S04]  /*2cf0*/  LOP3.LUT R3, R12, UR7, RZ, 0x3c, !PT ;  /* 0x000000070c037c12 */ /* 0x002fc8000f8e3cff */
[----:B------:R-:W-:-:S04]  /*2d00*/  SHF.L.U32 R0, R3, 0x1f, RZ ;  /* 0x0000001f03007819 */ /* 0x000fc800000006ff */
[----:B------:R-:W1:Y:S02]  /*2d10*/  SYNCS.PHASECHK.TRANS64 P0, [UR4+0xb0], R0 ;  /* 0x0000b000ff0075a7 */ /* 0x000e640008001004 */
[----:B-1----:R-:W-:Y:S05]  /*2d20*/  @P0 EXIT ;  /* 0x000000000000094d */ /* 0x002fea0003800000 */
[----:B------:R-:W-:Y:S02]  /*2d30*/  SHF.L.U32 R3, R3, 0x1f, RZ ;  /* 0x0000001f03037819 */ /* 0x000fe400000006ff */
[----:B------:R-:W-:-:S07]  /*2d40*/  MOV R0, UR4 ;  /* 0x0000000400007c02 */ /* 0x000fce0008000f00 */
.L_x_55:
[----:B-1----:R1:W2:Y:S02]  /*2d50*/  SYNCS.PHASECHK.TRANS64.TRYWAIT P0, [R0+URZ+0xb0], R3 ;  /* 0x0000b003000075a7 */ /* 0x0022a400080011ff */
[----:B--2---:R-:W-:Y:S05]  /*2d60*/  @!P0 NANOSLEEP.SYNCS 0x989680 ;  /* 0x009896800000895d */ /* 0x004fea0003900000 */
[----:B------:R-:W2:Y:S02]  /*2d70*/  @!P0 SYNCS.PHASECHK.TRANS64 P0, [R0+URZ+0xb0], R3 ;  /* 0x0000b003000085a7 */ /* 0x000ea400080010ff */
[----:B--2---:R-:W-:Y:S05]  /*2d80*/  @P0 EXIT ;  /* 0x000000000000094d */ /* 0x004fea0003800000 */
[----:B------:R-:W-:Y:S05]  /*2d90*/  BRA `(.L_x_55) ;  /* 0xfffffffc00ec7947 */ /* 0x000fea000383ffff */
.L_x_48:
[----:B------:R-:W-:Y:S05]  /*2da0*/  BRA.U UP4, `(.L_x_56) ;  /* 0x0000001104907547 */ /* 0x000fea000b800000 */
[----:B------:R-:W-:Y:S01]  /*2db0*/  UMOV UR6, 0x40 ;  /* 0x0000004000067882 */ /* 0x000fe20000000000 */
[----:B------:R-:W-:Y:S01]  /*2dc0*/  NOP ;  /* 0x0000000000007918 */ /* 0x000fe20000000000 */
[----:B------:R-:W-:Y:S01]  /*2dd0*/  ULEA UR6, UR45, UR6, 0x18 ;  /* 0x000000062d067291 */ /* 0x000fe2000f8ec0ff */
[----:B------:R-:W-:Y:S02]  /*2de0*/  UMOV UR7, 0x400 ;  /* 0x0000040000077882 */ /* 0x000fe40000000000 */
[----:B------:R-:W-:-:S06]  /*2df0*/  ULEA UR45, UR45, UR7, 0x18 ;  /* 0x000000072d2d7291 */ /* 0x000fcc000f8ec0ff */
[----:B------:R-:W1:Y:S02]  /*2e00*/  LDS.U8 R2, [UR6+0x1c] ;  /* 0x00001c06ff027984 */ /* 0x000e640008000000 */
[----:B-1----:R-:W-:-:S13]  /*2e10*/  ISETP.NE.AND P0, PT, R2, RZ, PT ;  /* 0x000000ff0200720c */ /* 0x002fda0003f05270 */
[----:B------:R-:W-:Y:S05]  /*2e20*/  @P0 BRA `(.L_x_57) ;  /* 0x0000000400080947 */ /* 0x000fea0003800000 */
[----:B------:R-:W-:Y:S02]  /*2e30*/  UISETP.NE.U32.AND UP0, UPT, UR5, 0x1, UPT ;  /* 0x000000010500788c */ /* 0x000fe4000bf05070 */
[----:B------:R-:W-:-:S07]  /*2e40*/  UIADD3 UR8, UPT, UPT, UR6, 0x8, URZ ;  /* 0x0000000806087890 */ /* 0x000fce000fffe0ff */
[----:B------:R-:W-:Y:S05]  /*2e50*/  BRA.U !UP0, `(.L_x_58) ;  /* 0x00000001089c7547 */ /* 0x000fea000b800000 */
[----:B------:R-:W-:Y:S01]  /*2e60*/  ELECT P0, URZ, PT ;  /* 0x0000000000ff782f */ /* 0x000fe20003800000 */
[----:B------:R-:W-:-:S12]  /*2e70*/  BSSY B0, `(.L_x_58) ;  /* 0x0000025000007945 */ /* 0x000fd80003800000 */
[----:B------:R-:W-:Y:S05]  /*2e80*/  @!P0 BRA `(.L_x_59) ;  /* 0x00000000008c8947 */ /* 0x000fea0003800000 */
[----:B------:R-:W-:-:S05]  /*2e90*/  UMOV UR7, 0x10 ;  /* 0x0000001000077882 */ /* 0x000fca0000000000 */
[----:B------:R-:W-:Y:S04]  /*2ea0*/  DEPBAR.LE SB1, 0x36 ;  /* 0x00009d800000791a */ /* 0x000fe80000000000 */
[----:B------:R-:W1:Y:S02]  /*2eb0*/  UTCATOMSWS.2CTA.FIND_AND_SET.ALIGN UP1, UR7, UR7 ;  /* 0x00000007000775e3 */ /* 0x000e640008220800 */
[----:B-1----:R-:W-:Y:S01]  /*2ec0*/  MOV R9, UR7 ;  /* 0x0000000700097c02 */ /* 0x002fe20008000f00 */
[----:B------:R-:W-:Y:S06]  /*2ed0*/  BRA.U UP1, `(.L_x_60) ;  /* 0x0000000101187547 */ /* 0x000fec000b800000 */
.L_x_61:
[----:B------:R-:W-:Y:S05]  /*2ee0*/  NANOSLEEP 0x64 ;  /* 0x000000640000795d */ /* 0x000fea0003800000 */
[----:B------:R-:W-:-:S05]  /*2ef0*/  UMOV UR7, 0x10 ;  /* 0x0000001000077882 */ /* 0x000fca0000000000 */
[----:B------:R-:W-:Y:S04]  /*2f00*/  DEPBAR.LE SB1, 0x36 ;  /* 0x00009d800000791a */ /* 0x000fe80000000000 */
[----:B------:R-:W1:Y:S02]  /*2f10*/  UTCATOMSWS.2CTA.FIND_AND_SET.ALIGN UP1, UR7, UR7 ;  /* 0x00000007000775e3 */ /* 0x000e640008220800 */
[----:B-1----:R-:W-:Y:S01]  /*2f20*/  MOV R9, UR7 ;  /* 0x0000000700097c02 */ /* 0x002fe20008000f00 */
[----:B------:R-:W-:Y:S05]  /*2f30*/  BRA.U !UP1, `(.L_x_61) ;  /* 0xfffffffd09e87547 */ /* 0x000fea000b83ffff */
.L_x_60:
[----:B------:R-:W1:Y:S01]  /*2f40*/  LDS R5, [UR6+0x10] ;  /* 0x00001006ff057984 */ /* 0x000e620008000800 */
[----:B------:R-:W-:Y:S01]  /*2f50*/  IMAD.U32 R3, RZ, RZ, UR45 ;  /* 0x0000002dff037e24 */ /* 0x000fe2000f8e00ff */
[----:B------:R-:W-:-:S03]  /*2f60*/  MOV R2, UR4 ;  /* 0x0000000400027c02 */ /* 0x000fc60008000f00 */
[----:B------:R-:W-:Y:S01]  /*2f70*/  VIADD R3, R3, 0x130 ;  /* 0x0000013003037836 */ /* 0x000fe20000000000 */
[----:B-1----:R-:W-:-:S04]  /*2f80*/  SHF.L.U32 R5, R5, 0x1f, RZ ;  /* 0x0000001f05057819 */ /* 0x002fc800000006ff */
[----:B------:R-:W1:Y:S02]  /*2f90*/  SYNCS.PHASECHK.TRANS64.TRYWAIT P0, [UR6+0x8], R5 ;  /* 0x00000805ff0075a7 */ /* 0x000e640008001106 */
[----:B-1----:R-:W-:Y:S05]  /*2fa0*/  @P0 BRA `(.L_x_62) ;  /* 0x0000000000080947 */ /* 0x002fea0003800000 */
[----:B------:R-:W1:Y:S02]  /*2fb0*/  SYNCS.PHASECHK.TRANS64.TRYWAIT P0, [UR6+0x8], R5 ;  /* 0x00000805ff0075a7 */ /* 0x000e640008001106 */
[----:B-1----:R-:W-:Y:S05]  /*2fc0*/  @!P0 BRA `(.L_x_63) ;  /* 0x0000008800d08947 */ /* 0x002fea0003800000 */
.L_x_62:
[----:B-1----:R-:W-:Y:S01]  /*2fd0*/  HFMA2 R4, -RZ, RZ, 0, 5.9604644775390625e-08 ;  /* 0x00000001ff047431 */ /* 0x002fe200000001ff */
[----:B------:R-:W-:Y:S01]  /*2fe0*/  UPRMT UR7, UR4, 0x654, UR8 ;  /* 0x0000065404077896 */ /* 0x000fe20008000008 */
[----:B------:R-:W-:Y:S01]  /*2ff0*/  IMAD.MOV.U32 R6, RZ, RZ, 0xffff ;  /* 0x0000ffffff067424 */ /* 0x000fe200078e00ff */
[----:B------:R-:W-:Y:S01]  /*3000*/  PRMT R2, R2, 0x654, R3 ;  /* 0x0000065402027816 */ /* 0x000fe20000000003 */
[----:B------:R-:W-:Y:S02]  /*3010*/  IMAD.MOV.U32 R5, RZ, RZ, 0x4 ;  /* 0x00000004ff057424 */ /* 0x000fe400078e00ff */
[----:B------:R-:W-:Y:S01]  /*3020*/  IMAD.SHL.U32 R8, R9, 0x20, RZ ;  /* 0x0000002009087824 */ /* 0x000fe200078e00ff */
[----:B------:R-:W-:Y:S02]  /*3030*/  MOV R3, UR7 ;  /* 0x0000000700037c02 */ /* 0x000fe40008000f00 */
[-C--:B------:R-:W-:Y:S01]  /*3040*/  SHF.L.U32 R7, R6, R9.reuse, RZ ;  /* 0x0000000906077219 */ /* 0x080fe200000006ff */
[----:B------:R1:W-:Y:S01]  /*3050*/  SYNCS.ARRIVE.TRANS64.RED RZ, [UR7], R5 ;  /* 0x00000005ffff79a7 */ /* 0x0003e20008000407 */
[----:B------:R-:W-:Y:S01]  /*3060*/  SHF.L.U32 R6, R4, R9, RZ ;  /* 0x0000000904067219 */ /* 0x000fe200000006ff */
[----:B------:R1:W-:Y:S04]  /*3070*/  STS [UR45+0x130], R8 ;  /* 0x00013008ff007988 */ /* 0x0003e8000800082d */
[----:B------:R1:W-:Y:S04]  /*3080*/  STAS [R2.64], R9 ;  /* 0x0000000902007dbd */ /* 0x0003e8000c0008ff */
[----:B------:R1:W-:Y:S04]  /*3090*/  ATOMS.OR RZ, [UR6+0x14], R7 ;  /* 0x00001407ffff798c */ /* 0x0003e8000b000006 */
[----:B------:R1:W-:Y:S04]  /*30a0*/  ATOMS.OR RZ, [UR6+0x18], R6 ;  /* 0x00001806ffff798c */ /* 0x0003e8000b000006 */
[----:B------:R1:W-:Y:S02]  /*30b0*/  ATOMS.XOR RZ, [UR6+0x10], R4 ;  /* 0x00001004ffff798c */ /* 0x0003e4000b800006 */
.L_x_59:
[----:B------:R-:W-:Y:S05]  /*30c0*/  BSYNC B0 ;  /* 0x0000000000007941 */ /* 0x000fea0003800000 */
.L_x_58:
[----:B------:R-:W-:Y:S05]  /*30d0*/  BRA.U UP0, `(.L_x_64) ;  /* 0x00000001006c7547 */ /* 0x000fea000b800000 */
[----:B------:R-:W-:-:S03]  /*30e0*/  UMOV UR7, 0xffffffff ;  /* 0xffffffff00077882 */ /* 0x000fc60000000000 */
[----:B------:R-:W-:Y:S05]  /*30f0*/  BRA.DIV UR7, `(.L_x_65) ;  /* 0x0000008a079c7947 */ /* 0x000fea000b800000 */
[----:B------:R-:W-:-:S13]  /*3100*/  ELECT P6, URZ, PT ;  /* 0x0000000000ff782f */ /* 0x000fda00038c0000 */
.L_x_169:
[----:B------:R-:W-:Y:S05]  /*3110*/  @!P6 BRA `(.L_x_64) ;  /* 0x00000000005ce947 */ /* 0x000fea0003800000 */
[----:B-1----:R-:W1:Y:S02]  /*3120*/  LDS R3, [UR6+0x10] ;  /* 0x00001006ff037984 */ /* 0x002e640008000800 */
[----:B-1----:R-:W-:-:S04]  /*3130*/  SHF.L.U32 R3, R3, 0x1f, RZ ;  /* 0x0000001f03037819 */ /* 0x002fc800000006ff */
[----:B------:R-:W1:Y:S02]  /*3140*/  SYNCS.PHASECHK.TRANS64.TRYWAIT P0, [UR6+0x8], R3 ;  /* 0x00000803ff0075a7 */ /* 0x000e640008001106 */
[----:B-1----:R-:W-:Y:S05]  /*3150*/  @P0 BRA `(.L_x_66) ;  /* 0x0000000000080947 */ /* 0x002fea0003800000 */
[----:B------:R-:W1:Y:S02]  /*3160*/  SYNCS.PHASECHK.TRANS64.TRYWAIT P0, [UR6+0x8], R3 ;  /* 0x00000803ff0075a7 */ /* 0x000e640008001106 */
[----:B-1----:R-:W-:Y:S05]  /*3170*/  @!P0 BRA `(.L_x_67) ;  /* 0x00000088009c8947 */ /* 0x002fea0003800000 */
.L_x_66:
[----:B------:R-:W2:Y:S01]  /*3180*/  LDS R5, [UR45+0x130] ;  /* 0x0001302dff057984 */ /* 0x000ea20008000800 */
[----:B-1----:R-:W-:Y:S02]  /*3190*/  HFMA2 R2, -RZ, RZ, 0, 5.9604644775390625e-08 ;  /* 0x00000001ff027431 */ /* 0x002fe400000001ff */
[----:B------:R-:W-:Y:S01]  /*31a0*/  IMAD.MOV.U32 R3, RZ, RZ, 0xffff ;  /* 0x0000ffffff037424 */ /* 0x000fe200078e00ff */
[----:B------:R-:W-:Y:S01]  /*31b0*/  UPRMT UR7, UR4, 0x654, UR8 ;  /* 0x0000065404077896 */ /* 0x000fe20008000008 */
[----:B--2---:R-:W-:-:S03]  /*31c0*/  IMAD.SHL.U32 R4, R5, 0x20, RZ ;  /* 0x0000002005047824 */ /* 0x004fc600078e00ff */
[-C--:B------:R-:W-:Y:S02]  /*31d0*/  SHF.L.U32 R3, R3, R5.reuse, RZ ;  /* 0x0000000503037219 */ /* 0x080fe400000006ff */
[----:B------:R-:W-:Y:S01]  /*31e0*/  SHF.L.U32 R5, R2, R5, RZ ;  /* 0x0000000502057219 */ /* 0x000fe200000006ff */
[----:B------:R2:W-:Y:S04]  /*31f0*/  STS [UR45+0x130], R4 ;  /* 0x00013004ff007988 */ /* 0x0005e8000800082d */
[----:B------:R2:W-:Y:S04]  /*3200*/  ATOMS.OR RZ, [UR6+0x14], R3 ;  /* 0x00001403ffff798c */ /* 0x0005e8000b000006 */
[----:B------:R2:W-:Y:S01]  /*3210*/  ATOMS.OR RZ, [UR6+0x18], R5 ;  /* 0x00001805ffff798c */ /* 0x0005e2000b000006 */
[----:B------:R-:W-:Y:S03]  /*3220*/  SYNCS.ARRIVE.TRANS64.RED.A1T0 RZ, [UR7], RZ ;  /* 0x000000ffffff79a7 */ /* 0x000fe60008100407 */
[----:B------:R2:W-:Y:S01]  /*3230*/  ATOMS.XOR RZ, [UR6+0x10], R2 ;  /* 0x00001002ffff798c */ /* 0x0005e2000b800006 */
[----:B------:R-:W-:Y:S05]  /*3240*/  BRA `(.L_x_64) ;  /* 0x0000000000107947 */ /* 0x000fea0003800000 */
.L_x_57:
[----:B------:R-:W-:-:S05]  /*3250*/  MOV R2, 0xffffffff ;  /* 0xffffffff00027802 */ /* 0x000fca0000000f00 */
[----:B------:R1:W-:Y:S02]  /*3260*/  STS [UR45+0x130], R2 ;  /* 0x00013002ff007988 */ /* 0x0003e4000800082d */
[----:B-1----:R-:W-:Y:S02]  /*3270*/  MOV R2, 0x3290 ;  /* 0x0000329000027802 */ /* 0x002fe40000000f00 */
[----:B-----5:R-:W-:Y:S05]  /*3280*/  CALL.REL.NOINC `($__internal_1_$__cuda_sm10x_tcgen05_guardrail_trap_phase_invalid_during_alloc) ;  /* 0x0000009000407944 */ /* 0x020fea0003c00000 */
.L_x_64:
[----:B------:R-:W-:Y:S05]  /*3290*/  WARPSYNC.ALL ;  /* 0x0000000000007948 */ /* 0x000fea0003800000 */
[----:B------:R-:W3:Y:S01]  /*32a0*/  S2UR UR7, SR_CgaCtaId ;  /* 0x00000000000779c3 */ /* 0x000ee20000008800 */
[----:B------:R-:W-:Y:S01]  /*32b0*/  UMOV UR6, 0x400 ;  /* 0x0000040000067882 */ /* 0x000fe20000000000 */
[----:B------:R-:W-:-:S06]  /*32c0*/  NOP ;  /* 0x0000000000007918 */ /* 0x000fcc0000000000 */
[----:B------:R-:W-:Y:S06]  /*32d0*/  BAR.ARV 0x6, 0xa0 ;  /* 0x0182800000007b1d */ /* 0x000fec0000002000 */
[----:B------:R-:W4:Y:S01]  /*32e0*/  LDCU UR8, c[0x0][0x38c] ;  /* 0x00007180ff0877ac */ /* 0x000f220008000800 */
[----:B------:R-:W-:Y:S01]  /*32f0*/  LOP3.LUT R10, R10, 0xffff, RZ, 0xc0, !PT ;  /* 0x0000ffff0a0a7812 */ /* 0x000fe200078ec0ff */
[----:B-1----:R-:W-:Y:S01]  /*3300*/  IMAD.MOV.U32 R9, RZ, RZ, 0x1 ;  /* 0x00000001ff097424 */ /* 0x002fe200078e00ff */
[----:B------:R-:W-:Y:S01]  /*3310*/  LOP3.LUT R0, R0, 0xffff, RZ, 0xc0, !PT ;  /* 0x0000ffff00007812 */ /* 0x000fe200078ec0ff */
[----:B------:R-:W-:Y:S01]  /*3320*/  IMAD.MOV.U32 R8, RZ, RZ, RZ ;  /* 0x000000ffff087224 */ /* 0x000fe200078e00ff */
[----:B------:R-:W-:Y:S01]  /*3330*/  R2UR UR12, R10 ;  /* 0x000000000a0c72ca */ /* 0x000fe200000e0000 */
[----:B------:R-:W-:Y:S01]  /*3340*/  UMOV UR19, URZ ;  /* 0x000000ff00137c82 */ /* 0x000fe20008000000 */
[----:B------:R-:W-:Y:S01]  /*3350*/  R2UR UR11, R0 ;  /* 0x00000000000b72ca */ /* 0x000fe200000e0000 */
[----:B------:R-:W-:Y:S01]  /*3360*/  UMOV UR18, URZ ;  /* 0x000000ff00127c82 */ /* 0x000fe20008000000 */
[----:B------:R-:W-:Y:S01]  /*3370*/  UMOV UR17, URZ ;  /* 0x000000ff00117c82 */ /* 0x000fe20008000000 */
[----:B---3--:R-:W-:-:S02]  /*3380*/  ULEA UR7, UR7, UR6, 0x18 ;  /* 0x0000000607077291 */ /* 0x008fc4000f8ec0ff */
[----:B------:R-:W-:Y:S02]  /*3390*/  UISETP.NE.AND UP2, UPT, UR5, URZ, UPT ;  /* 0x000000ff0500728c */ /* 0x000fe4000bf45270 */
[----:B------:R-:W-:Y:S02]  /*33a0*/  UIADD3 UR13, UPT, UPT, UR7, 0x10800, URZ ;  /* 0x00010800070d7890 */ /* 0x000fe4000fffe0ff */
[----:B------:R-:W-:Y:S02]  /*33b0*/  UIADD3 UR14, UPT, UPT, UR7, 0x24800, URZ ;  /* 0x00024800070e7890 */ /* 0x000fe4000fffe0ff */
[----:B----4-:R-:W-:Y:S01]  /*33c0*/  UIADD3 UR8, UPT, UPT, UR8, 0x3f, URZ ;  /* 0x0000003f08087890 */ /* 0x010fe2000fffe0ff */
[----:B--2---:R-:W1:Y:S01]  /*33d0*/  LDS R2, [UR7+0x130] ;  /* 0x00013007ff027984 */ /* 0x004e620008000800 */
[----:B------:R-:W-:Y:S02]  /*33e0*/  USHF.R.U32.HI UR13, URZ, 0x4, UR13 ;  /* 0x00000004ff0d7899 */ /* 0x000fe4000801160d */
[----:B------:R-:W-:-:S02]  /*33f0*/  USHF.R.S32.HI UR6, URZ, 0x1f, UR8 ;  /* 0x0000001fff067899 */ /* 0x000fc40008011408 */
[----:B------:R-:W-:Y:S02]  /*3400*/  USHF.R.U32.HI UR14, URZ, 0x4, UR14 ;  /* 0x00000004ff0e7899 */ /* 0x000fe4000801160e */
[----:B------:R-:W-:Y:S02]  /*3410*/  ULEA.HI UR6, UR6, UR8, URZ, 0x6 ;  /* 0x0000000806067291 */ /* 0x000fe4000f8f30ff */
[----:B------:R-:W-:Y:S02]  /*3420*/  ULOP3.LUT UR13, UR13, 0x3fff, URZ, 0xc0, !UPT ;  /* 0x00003fff0d0d7892 */ /* 0x000fe4000f8ec0ff */
[----:B------:R-:W-:Y:S02]  /*3430*/  USHF.R.S32.HI UR6, URZ, 0x6, UR6 ;  /* 0x00000006ff067899 */ /* 0x000fe40008011406 */
[----:B------:R-:W-:Y:S02]  /*3440*/  ULOP3.LUT UR14, UR14, 0x3fff, URZ, 0xc0, !UPT ;  /* 0x00003fff0e0e7892 */ /* 0x000fe4000f8ec0ff */
[----:B------:R-:W-:Y:S01]  /*3450*/  UISETP.LT.AND UP0, UPT, UR6, 0x1, UPT ;  /* 0x000000010600788c */ /* 0x000fe2000bf01270 */
[----:B------:R-:W-:Y:S01]  /*3460*/  UMOV UR28, 0x0 ;  /* 0x00000000001c7882 */ /* 0x000fe20000000000 */
[----:B------:R-:W-:Y:S01]  /*3470*/  UMOV UR29, 0x10400010 ;  /* 0x10400010001d7882 */ /* 0x000fe20000000000 */
[----:B------:R-:W-:-:S02]  /*3480*/  ULOP3.LUT UR13, UR13, 0x10000, URZ, 0xfc, !UPT ;  /* 0x000100000d0d7892 */ /* 0x000fc4000f8efcff */
[----:B------:R-:W-:Y:S02]  /*3490*/  ULOP3.LUT UR14, UR14, 0x10000, URZ, 0xfc, !UPT ;  /* 0x000100000e0e7892 */ /* 0x000fe4000f8efcff */
[----:B------:R-:W-:Y:S01]  /*34a0*/  USEL UR20, UR6, 0x1, !UP0 ;  /* 0x0000000106147887 */ /* 0x000fe2000c000000 */
[----:B------:R-:W-:Y:S01]  /*34b0*/  UMOV UR26, 0x0 ;  /* 0x00000000001a7882 */ /* 0x000fe20000000000 */
[----:B------:R-:W-:Y:S01]  /*34c0*/  UMOV UR27, 0x10400010 ;  /* 0x10400010001b7882 */ /* 0x000fe20000000000 */
[----:B------:R-:W-:Y:S01]  /*34d0*/  UMOV UR24, 0x0 ;  /* 0x0000000000187882 */ /* 0x000fe20000000000 */
[----:B------:R-:W-:Y:S01]  /*34e0*/  UMOV UR25, 0x10400010 ;  /* 0x1040001000197882 */ /* 0x000fe20000000000 */
[----:B------:R-:W-:Y:S01]  /*34f0*/  UMOV UR22, 0x0 ;  /* 0x0000000000167882 */ /* 0x000fe20000000000 */
[----:B------:R-:W-:Y:S01]  /*3500*/  UMOV UR23, 0x10400010 ;  /* 0x1040001000177882 */ /* 0x000fe20000000000 */
[----:B-1----:R-:W-:Y:S02]  /*3510*/  R2UR UR21, R2 ;  /* 0x00000000021572ca */ /* 0x002fe400000e0000 */
[----:B------:R-:W-:-:S13]  /*3520*/  CS2R R2, SRZ ;  /* 0x0000000000027805 */ /* 0x000fda000001ff00 */
.L_x_75:
[C---:B------:R-:W-:Y:S02]  /*3530*/  LEA R0, R8.reuse, UR7, 0x3 ;  /* 0x0000000708007c11 */ /* 0x040fe4000f8e18ff */
[----:B------:R-:W-:Y:S02]  /*3540*/  SHF.L.U32 R5, R3, 0x1f, RZ ;  /* 0x0000001f03057819 */ /* 0x000fe400000006ff */
[----:B------:R-:W-:Y:S02]  /*3550*/  LEA R4, R8, UR7, 0x4 ;  /* 0x0000000708047c11 */ /* 0x000fe4000f8e20ff */
[----:B------:R-:W1:Y:S02]  /*3560*/  SYNCS.PHASECHK.TRANS64.TRYWAIT P0, [R0+URZ+0xa0], R5 ;  /* 0x0000a005000075a7 */ /* 0x000e6400080011ff */
[----:B-1-34-:R-:W-:Y:S05]  /*3570*/  @!P0 BRA `(.L_x_68) ;  /* 0x0000008400b48947 */ /* 0x01afea0003800000 */
.L_x_170:
[----:B-1----:R-:W1:Y:S01]  /*3580*/  LDS.128 R4, [R4+0x110] ;  /* 0x0001100004047984 */ /* 0x002e620000000c00 */
[----:B------:R-:W-:Y:S02]  /*3590*/  VIADD R0, R0, 0xb0 ;  /* 0x000000b000007836 */ /* 0x000fe40000000000 */
[----:B------:R-:W-:Y:S01]  /*35a0*/  VIADD R8, R8, 0x1 ;  /* 0x0000000108087836 */ /* 0x000fe20000000000 */
[----:B------:R-:W-:Y:S01]  /*35b0*/  @!PT LDS RZ, [RZ] ;  /* 0x00000000fffff984 */ /* 0x000fe20000000800 */
[----:B------:R-:W-:Y:S01]  /*35c0*/  @!PT LDS RZ, [RZ] ;  /* 0x00000000fffff984 */ /* 0x000fe20000000800 */
[----:B------:R-:W-:Y:S01]  /*35d0*/  @!PT LDS RZ, [RZ] ;  /* 0x00000000fffff984 */ /* 0x000fe20000000800 */
[----:B------:R-:W-:Y:S01]  /*35e0*/  @!PT LDS RZ, [RZ] ;  /* 0x00000000fffff984 */ /* 0x000fe20000000800 */
[----:B------:R2:W-:Y:S06]  /*35f0*/  MEMBAR.ALL.CTA ;  /* 0x0000000000007992 */ /* 0x0005ec0000008000 */
[----:B--2---:R-:W2:Y:S01]  /*3600*/  FENCE.VIEW.ASYNC.S ;  /* 0x00000000000073c6 */ /* 0x004ea20000000000 */
[----:B------:R-:W-:-:S04]  /*3610*/  PRMT R0, RZ, 0x654, R0 ;  /* 0x00000654ff007816 */ /* 0x000fc80000000000 */
[----:B--2---:R2:W-:Y:S01]  /*3620*/  SYNCS.ARRIVE.TRANS64.RED.A1T0 RZ, [R0+URZ], RZ ;  /* 0x000000ff00ff79a7 */ /* 0x0045e200081004ff */
[----:B-1----:R-:W-:Y:S01]  /*3630*/  LOP3.LUT P1, RZ, R6, 0x1, RZ, 0xc0, !PT ;  /* 0x0000000106ff7812 */ /* 0x002fe2000782c0ff */
[----:B--2---:R-:W-:-:S12]  /*3640*/  BRA.U UP2, `(.L_x_69) ;  /* 0x0000000502087547 */ /* 0x004fd8000b800000 */
[----:B------:R-:W1:Y:S01]  /*3650*/  LDCU UR8, c[0x0][0x38c] ;  /* 0x00007180ff0877ac */ /* 0x000e620008000800 */
[----:B------:R-:W-:Y:S02]  /*3660*/  PLOP3.LUT P2, PT, PT, PT, PT, 0x80, 0x8 ;  /* 0x000000000008781c */ /* 0x000fe40003f4f070 */
[----:B------:R-:W-:Y:S01]  /*3670*/  SHF.L.U32 R5, R9, 0x1f, RZ ;  /* 0x0000001f09057819 */ /* 0x000fe200000006ff */
[----:B------:R-:W-:Y:S02]  /*3680*/  ULEA UR9, UR19, UR7, 0x3 ;  /* 0x0000000713097291 */ /* 0x000fe4000f8e18ff */
[----:B------:R-:W-:Y:S02]  /*3690*/  ULEA UR10, UR19, UR21, 0x8 ;  /* 0x00000015130a7291 */ /* 0x000fe4000f8e40ff */
[----:B-1----:R-:W-:-:S06]  /*36a0*/  UISETP.GE.AND UP0, UPT, UR8, 0x1, UPT ;  /* 0x000000010800788c */ /* 0x002fcc000bf06270 */
[----:B------:R-:W-:-:S05]  /*36b0*/  PLOP3.LUT P0, PT, PT, PT, UP0, 0x80, 0x8 ;  /* 0x000000000008781c */ /* 0x000fca0003f0f008 */
[----:B------:R-:W-:-:S08]  /*36c0*/  @UP0 ULEA UR8, UR18, UR7, 0x3 ;  /* 0x0000000712080291 */ /* 0x000fd0000f8e18ff */
[----:B------:R-:W-:-:S04]  /*36d0*/  @P0 SHF.L.U32 R0, R2, 0x1f, RZ ;  /* 0x0000001f02000819 */ /* 0x000fc800000006ff */
[----:B------:R1:W2:Y:S01]  /*36e0*/  @P0 SYNCS.PHASECHK.TRANS64.TRYWAIT P2, [UR8], R0 ;  /* 0x00000000ff0005a7 */ /* 0x0002a20008041108 */
[----:B------:R-:W3:Y:S02]  /*36f0*/  SYNCS.PHASECHK.TRANS64.TRYWAIT P0, [UR9+0xd0], R5 ;  /* 0x0000d005ff0075a7 */ /* 0x000ee40008001109 */
[----:B-123--:R-:W-:Y:S05]  /*3700*/  @!P0 BRA `(.L_x_70) ;  /* 0x0000008400648947 */ /* 0x00efea0003800000 */
.L_x_172:
[----:B------:R-:W-:Y:S01]  /*3710*/  UMOV UR16, UR17 ;  /* 0x0000001100107c82 */ /* 0x000fe20008000000 */
[----:B------:R-:W-:Y:S05]  /*3720*/  BRA.U !UP0, `(.L_x_71) ;  /* 0x0000000108c07547 */ /* 0x000fea000b800000 */
[----:B------:R-:W-:Y:S02]  /*3730*/  UIADD3 UR16, UPT, UPT, UR20, UR17, URZ ;  /* 0x0000001114107290 */ /* 0x000fe4000fffe0ff */
[----:B------:R-:W-:Y:S01]  /*3740*/  UPLOP3.LUT UP3, UPT, UPT, UPT, UPT, 0x40, 0x4 ;  /* 0x000000000004789c */ /* 0x000fe20003f6e870 */
[----:B------:R-:W-:Y:S01]  /*3750*/  UMOV UR15, UR6 ;  /* 0x00000006000f7c82 */ /* 0x000fe20008000000 */
[----:B------:R-:W-:-:S09]  /*3760*/  UMOV UR46, UR18 ;  /* 0x00000012002e7c82 */ /* 0x000fd20008000000 */
.L_x_74:
[----:B--2---:R-:W-:Y:S01]  /*3770*/  ULEA UR8, UR46, UR7, 0x3 ;  /* 0x000000072e087291 */ /* 0x004fe2000f8e18ff */
[----:B---3--:R-:W-:Y:S11]  /*3780*/  @P2 BRA `(.L_x_72) ;  /* 0x00000000000c2947 */ /* 0x008ff60003800000 */
[----:B-1----:R-:W-:Y:S04]  /*3790*/  SHF.L.U32 R5, R2, 0x1f, RZ ;  /* 0x0000001f02057819 */ /* 0x002fe800000006ff */
[----:B------:R-:W1:Y:S02]  /*37a0*/  SYNCS.PHASECHK.TRANS64.TRYWAIT P0, [UR8], R5 ;  /* 0x00000005ff0075a7 */ /* 0x000e640008001108 */
[----:B-1----:R-:W-:Y:S05]  /*37b0*/  @!P0 BRA `(.L_x_73) ;  /* 0x0000008400508947 */ /* 0x002fea0003800000 */
.L_x_72:
[----:B------:R-:W-:Y:S01]  /*37c0*/  UISETP.NE.AND UP0, UPT, UR15, 0x1, UPT ;  /* 0x000000010f00788c */ /* 0x000fe2000bf05270 */
[----:B------:R-:W-:Y:S01]  /*37d0*/  PLOP3.LUT P2, PT, PT, PT, PT, 0x80, 0x8 ;  /* 0x000000000008781c */ /* 0x000fe20003f4f070 */
[----:B------:R-:W-:Y:S02]  /*37e0*/  UIADD3 UR18, UPT, UPT, UR46, 0x1, URZ ;  /* 0x000000012e127890 */ /* 0x000fe4000fffe0ff */
[----:B------:R-:W-:Y:S02]  /*37f0*/  ULEA UR32, UR46, UR14, 0xa ;  /* 0x0000000e2e207291 */ /* 0x000fe4000f8e50ff */
[----:B------:R-:W-:Y:S01]  /*3800*/  UISETP.NE.AND UP1, UPT, UR18, 0x5, UPT ;  /* 0x000000051200788c */ /* 0x000fe2000bf25270 */
[----:B------:R-:W-:Y:S01]  /*3810*/  PLOP3.LUT P0, PT, PT, PT, UP0, 0x80, 0x8 ;  /* 0x000000000008781c */ /* 0x000fe20003f0f008 */
[----:B------:R-:W-:Y:S02]  /*3820*/  UIADD3 UR44, UPT, UPT, UR32, 0x2, URZ ;  /* 0x00000002202c7890 */ /* 0x000fe4000fffe0ff */
[----:B------:R-:W-:Y:S02]  /*3830*/  USEL UR31, URZ, 0x1, UP1 ;  /* 0x00000001ff1f7887 */ /* 0x000fe40008800000 */
[----:B------:R-:W-:Y:S02]  /*3840*/  USEL UR18, UR18, URZ, UP1 ;  /* 0x000000ff12127287 */ /* 0x000fe40008800000 */
[----:B------:R-:W-:Y:S02]  /*3850*/  UIADD3 UR40, UPT, UPT, UR32, 0x4, URZ ;  /* 0x0000000420287890 */ /* 0x000fe4000fffe0ff */
[----:B------:R-:W-:Y:S01]  /*3860*/  @UP0 ULEA UR30, UR18, UR7, 0x3 ;  /* 0x00000007121e0291 */ /* 0x000fe2000f8e18ff */
[----:B------:R-:W-:Y:S01]  /*3870*/  LOP3.LUT R2, R2, UR31, RZ, 0x3c, !PT ;  /* 0x0000001f02027c12 */ /* 0x000fe2000f8e3cff */
[----:B------:R-:W-:Y:S02]  /*3880*/  UIADD3 UR36, UPT, UPT, UR32, 0x6, URZ ;  /* 0x0000000620247890 */ /* 0x000fe4000fffe0ff */
[----:B------:R-:W-:Y:S01]  /*3890*/  UIADD3 UR8, UPT, UPT, UR8, 0x28, URZ ;  /* 0x0000002808087890 */ /* 0x000fe2000fffe0ff */
[----:B-1----:R-:W-:Y:S01]  /*38a0*/  @P0 SHF.L.U32 R0, R2, 0x1f, RZ ;  /* 0x0000001f02000819 */ /* 0x002fe200000006ff */
[----:B------:R-:W-:Y:S02]  /*38b0*/  UIADD3 UR17, UPT, UPT, UR17, 0x1, URZ ;  /* 0x0000000111117890 */ /* 0x000fe4000fffe0ff */
[----:B------:R-:W-:Y:S01]  /*38c0*/  UIADD3 UR15, UPT, UPT, UR15, -0x1, URZ ;  /* 0xffffffff0f0f7890 */ /* 0x000fe2000fffe0ff */
[----:B------:R2:W3:Y:S01]  /*38d0*/  @P0 SYNCS.PHASECHK.TRANS64.TRYWAIT P2, [UR30], R0 ;  /* 0x00000000ff0005a7 */ /* 0x0004e2000804111e */
[----:B------:R-:W-:Y:S02]  /*38e0*/  ULEA UR30, UR46, UR13, 0xa ;  /* 0x0000000d2e1e7291 */ /* 0x000fe4000f8e50ff */
[----:B------:R-:W-:Y:S02]  /*38f0*/  UISETP.NE.AND UP0, UPT, UR17, UR16, UPT ;  /* 0x000000101100728c */ /* 0x000fe4000bf05270 */
[----:B------:R-:W-:Y:S02]  /*3900*/  UIADD3 UR42, UPT, UPT, UR30, 0x2, URZ ;  /* 0x000000021e2a7890 */ /* 0x000fe4000fffe0ff */
[----:B------:R-:W-:Y:S02]  /*3910*/  UIADD3 UR38, UPT, UPT, UR30, 0x4, URZ ;  /* 0x000000041e267890 */ /* 0x000fe4000fffe0ff */
[----:B------:R-:W-:Y:S01]  /*3920*/  UIADD3 UR34, UPT, UPT, UR30, 0x6, URZ ;  /* 0x000000061e227890 */ /* 0x000fe2000fffe0ff */
[----:B------:R-:W-:Y:S01]  /*3930*/  UMOV UR33, 0x40004040 ;  /* 0x4000404000217882 */ /* 0x000fe20000000000 */
[----:B------:R-:W-:Y:S01]  /*3940*/  UMOV UR31, 0x40004040 ;  /* 0x40004040001f7882 */ /* 0x000fe20000000000 */
[----:B------:R-:W-:Y:S01]  /*3950*/  UMOV UR45, 0x40004040 ;  /* 0x40004040002d7882 */ /* 0x000fe20000000000 */
[----:B------:R2:W-:Y:S01]  /*3960*/  UTCHMMA.2CTA gdesc[UR30], gdesc[UR32], tmem[UR10], tmem[UR28], idesc[UR29], UP3 ;  /* 0x00ff1c201e0075ea */ /* 0x0005e20009a0000a */
[----:B------:R-:W-:Y:S01]  /*3970*/  UPLOP3.LUT UP3, UPT, UPT, UPT, UPT, 0x80, 0x8 ;  /* 0x000000000008789c */ /* 0x000fe20003f6f070 */
[----:B------:R-:W-:Y:S01]  /*3980*/  UMOV UR43, 0x40004040 ;  /* 0x40004040002b7882 */ /* 0x000fe20000000000 */
[----:B------:R-:W-:Y:S01]  /*3990*/  UMOV UR41, 0x40004040 ;  /* 0x4000404000297882 */ /* 0x000fe20000000000 */
[----:B------:R2:W-:Y:S01]  /*39a0*/  UTCHMMA.2CTA gdesc[UR42], gdesc[UR44], tmem[UR10], tmem[UR26], idesc[UR27], UPT ;  /* 0x00ff1a2c2a0075ea */ /* 0x0005e2000ba0000a */
[----:B------:R-:W-:Y:S01]  /*39b0*/  UMOV UR39, 0x40004040 ;  /* 0x4000404000277882 */ /* 0x000fe20000000000 */
[----:B------:R-:W-:Y:S01]  /*39c0*/  UMOV UR37, 0x40004040 ;  /* 0x4000404000257882 */ /* 0x000fe20000000000 */
[----:B------:R-:W-:Y:S01]  /*39d0*/  UMOV UR35, 0x40004040 ;  /* 0x4000404000237882 */ /* 0x000fe20000000000 */
[----:B------:R2:W-:Y:S01]  /*39e0*/  UTCHMMA.2CTA gdesc[UR38], gdesc[UR40], tmem[UR10], tmem[UR24], idesc[UR25], UPT ;  /* 0x00ff1828260075ea */ /* 0x0005e2000ba0000a */
[----:B------:R2:W-:Y:S01]  /*39f0*/  UTCHMMA.2CTA gdesc[UR34], gdesc[UR36], tmem[UR10], tmem[UR22], idesc[UR23], UPT ;  /* 0x00ff1624220075ea */ /* 0x0005e2000ba0000a */
[----:B------:R2:W-:Y:S01]  /*3a00*/  UTCBAR.2CTA.MULTICAST [UR8], URZ, UR12 ;  /* 0x000000ff080073e9 */ /* 0x0005e2000820080c */
[----:B------:R-:W-:Y:S01]  /*3a10*/  UMOV UR46, UR18 ;  /* 0x00000012002e7c82 */ /* 0x000fe20008000000 */
[----:B------:R-:W-:Y:S05]  /*3a20*/  BRA.U UP0, `(.L_x_74) ;  /* 0xfffffffd00507547 */ /* 0x000fea000b83ffff */
.L_x_71:
[----:B------:R-:W-:Y:S01]  /*3a30*/  UIADD3 UR9, UPT, UPT, UR9, 0xc0, URZ ;  /* 0x000000c009097890 */ /* 0x000fe2000fffe0ff */
[----:B------:R-:W-:-:S08]  /*3a40*/  UMOV UR17, UR16 ;  /* 0x0000001000117c82 */ /* 0x000fd00008000000 */
[----:B------:R4:W-:Y:S01]  /*3a50*/  UTCBAR.2CTA.MULTICAST [UR9], URZ, UR11 ;  /* 0x000000ff090073e9 */ /* 0x0009e2000820080b */
[----:B------:R-:W-:Y:S02]  /*3a60*/  NOP ;  /* 0x0000000000007918 */ /* 0x000fe40000000000 */
.L_x_69:
[----:B------:R-:W-:Y:S01]  /*3a70*/  UIADD3 UR19, UPT, UPT, UR19, 0x1, URZ ;  /* 0x0000000113137890 */ /* 0x000fe2000fffe0ff */
[----:B------:R-:W-:-:S03]  /*3a80*/  ISETP.NE.AND P0, PT, R8, 0x2, PT ;  /* 0x000000020800780c */ /* 0x000fc60003f05270 */
[----:B------:R-:W-:Y:S01]  /*3a90*/  UISETP.NE.AND UP0, UPT, UR19, 0x2, UPT ;  /* 0x000000021300788c */ /* 0x000fe2000bf05270 */
[----:B-12---:R-:W-:Y:S02]  /*3aa0*/  SEL R0, RZ, 0x1, P0 ;  /* 0x00000001ff007807 */ /* 0x006fe40000000000 */
[----:B------:R-:W-:Y:S01]  /*3ab0*/  SEL R8, R8, RZ, P0 ;  /* 0x000000ff08087207 */ /* 0x000fe20000000000 */
[----:B------:R-:W-:Y:S01]  /*3ac0*/  USEL UR8, URZ, 0x1, UP0 ;  /* 0x00000001ff087887 */ /* 0x000fe20008000000 */
[----:B------:R-:W-:Y:S01]  /*3ad0*/  LOP3.LUT R3, R3, R0, RZ, 0x3c, !PT ;  /* 0x0000000003037212 */ /* 0x000fe200078e3cff */
[----:B------:R-:W-:-:S04]  /*3ae0*/  USEL UR19, UR19, URZ, UP0 ;  /* 0x000000ff13137287 */ /* 0x000fc80008000000 */
[----:B------:R-:W-:Y:S01]  /*3af0*/  LOP3.LUT R9, R9, UR8, RZ, 0x3c, !PT ;  /* 0x0000000809097c12 */ /* 0x000fe2000f8e3cff */
[----:B------:R-:W-:Y:S07]  /*3b00*/  @P1 BRA `(.L_x_75) ;  /* 0xfffffff800881947 */ /* 0x000fee000383ffff */
[----:B------:R-:W1:Y:S01]  /*3b10*/  S2UR UR6, SR_CgaCtaId ;  /* 0x00000000000679c3 */ /* 0x000e620000008800 */
[----:B------:R-:W-:Y:S01]  /*3b20*/  ELECT P0, URZ, PT ;  /* 0x0000000000ff782f */ /* 0x000fe20003800000 */
[----:B------:R-:W-:Y:S01]  /*3b30*/  HFMA2 R0, -RZ, RZ, 0, 5.9604644775390625e-08 ;  /* 0x00000001ff007431 */ /* 0x000fe200000001ff */
[----:B------:R-:W-:-:S05]  /*3b40*/  UMOV UR8, 0x40 ;  /* 0x0000004000087882 */ /* 0x000fca0000000000 */
[----:B------:R-:W-:Y:S01]  /*3b50*/  UVIRTCOUNT.DEALLOC.SMPOOL 0x80 ;  /* 0x000000800000784c */ /* 0x000fe20000000000 */
[----:B------:R-:W-:Y:S02]  /*3b60*/  UISETP.NE.AND UP0, UPT, UR5, URZ, UPT ;  /* 0x000000ff0500728c */ /* 0x000fe4000bf05270 */
[----:B-1----:R-:W-:-:S09]  /*3b70*/  ULEA UR6, UR6, UR8, 0x18 ;  /* 0x0000000806067291 */ /* 0x002fd2000f8ec0ff */
[----:B------:R1:W-:Y:S01]  /*3b80*/  @P0 STS.U8 [UR6+0x1c], R0 ;  /* 0x00001c00ff000988 */ /* 0x0003e20008000006 */
[----:B------:R-:W-:Y:S05]  /*3b90*/  BRA.U UP0, `(.L_x_76) ;  /* 0x0000000100587547 */ /* 0x000fea000b800000 */
[----:B------:R-:W-:Y:S01]  /*3ba0*/  UIADD3 UR8, UPT, UPT, UR7, 0xd0, URZ ;  /* 0x000000d007087890 */ /* 0x000fe2000fffe0ff */
[----:B------:R-:W-:-:S03]  /*3bb0*/  SHF.L.U32 R3, R9, 0x1f, RZ ;  /* 0x0000001f09037819 */ /* 0x000fc600000006ff */
[----:B------:R-:W-:-:S09]  /*3bc0*/  ULEA UR5, UR19, UR8, 0x3 ;  /* 0x0000000813057291 */ /* 0x000fd2000f8e18ff */
[----:B------:R-:W2:Y:S02]  /*3bd0*/  SYNCS.PHASECHK.TRANS64.TRYWAIT P0, [UR5], R3 ;  /* 0x00000003ff0075a7 */ /* 0x000ea40008001105 */
[----:B--2---:R-:W-:Y:S05]  /*3be0*/  @!P0 BRA `(.L_x_77) ;  /* 0x00000080005c8947 */ /* 0x004fea0003800000 */
.L_x_175:
[----:B----4-:R-:W-:-:S04]  /*3bf0*/  UIADD3 UR9, UPT, UPT, UR19, 0x1, URZ ;  /* 0x0000000113097890 */ /* 0x010fc8000fffe0ff */
[----:B------:R-:W-:-:S04]  /*3c00*/  UISETP.NE.AND UP1, UPT, UR9, 0x2, UPT ;  /* 0x000000020900788c */ /* 0x000fc8000bf25270 */
[----:B------:R-:W-:Y:S02]  /*3c10*/  USEL UR5, URZ, 0x1, UP1 ;  /* 0x00000001ff057887 */ /* 0x000fe40008800000 */
[----:B------:R-:W-:-:S04]  /*3c20*/  USEL UR9, UR9, URZ, UP1 ;  /* 0x000000ff09097287 */ /* 0x000fc80008800000 */
[----:B------:R-:W-:Y:S01]  /*3c30*/  ULEA UR9, UR9, UR8, 0x3 ;  /* 0x0000000809097291 */ /* 0x000fe2000f8e18ff */
[----:B-1----:R-:W-:-:S04]  /*3c40*/  LOP3.LUT R3, R9, UR5, RZ, 0x3c, !PT ;  /* 0x0000000509037c12 */ /* 0x002fc8000f8e3cff */
[----:B------:R-:W-:Y:S01]  /*3c50*/  SHF.L.U32 R3, R3, 0x1f, RZ ;  /* 0x0000001f03037819 */ /* 0x000fe200000006ff */
[----:B------:R-:W-:-:S04]  /*3c60*/  IMAD.U32 R0, RZ, RZ, UR9 ;  /* 0x00000009ff007e24 */ /* 0x000fc8000f8e00ff */
[----:B------:R1:W2:Y:S03]  /*3c70*/  SYNCS.PHASECHK.TRANS64.TRYWAIT P0, [R0+URZ], R3 ;  /* 0x00000003000075a7 */ /* 0x0002a600080011ff */
[----:B--2---:R-:W-:Y:S05]  /*3c80*/  @!P0 NANOSLEEP.SYNCS 0x989680 ;  /* 0x009896800000895d */ /* 0x004fea0003900000 */
[----:B------:R-:W2:Y:S02]  /*3c90*/  @!P0 SYNCS.PHASECHK.TRANS64 P0, [R0+URZ], R3 ;  /* 0x00000003000085a7 */ /* 0x000ea400080010ff */
[----:B--2---:R-:W-:Y:S05]  /*3ca0*/  @P0 BRA `(.L_x_78) ;  /* 0x0000000000200947 */ /* 0x004fea0003800000 */
.L_x_79:
[----:B--2---:R2:W4:Y:S02]  /*3cb0*/  SYNCS.PHASECHK.TRANS64.TRYWAIT P0, [R0+URZ], R3 ;  /* 0x00000003000075a7 */ /* 0x00452400080011ff */
[----:B----4-:R-:W-:Y:S05]  /*3cc0*/  @!P0 NANOSLEEP.SYNCS 0x989680 ;  /* 0x009896800000895d */ /* 0x010fea0003900000 */
[----:B------:R-:W4:Y:S02]  /*3cd0*/  @!P0 SYNCS.PHASECHK.TRANS64 P0, [R0+URZ], R3 ;  /* 0x00000003000085a7 */ /* 0x000f2400080010ff */
[----:B----4-:R-:W-:Y:S05]  /*3ce0*/  @!P0 BRA `(.L_x_79) ;  /* 0xfffffffc00f08947 */ /* 0x010fea000383ffff */
[----:B------:R-:W-:Y:S05]  /*3cf0*/  BRA `(.L_x_78) ;  /* 0x00000000000c7947 */ /* 0x000fea0003800000 */
.L_x_76:
[----:B------:R-:W-:-:S04]  /*3d00*/  UIADD3 UR5, UPT, UPT, UR7, 0x100, URZ ;  /* 0x0000010007057890 */ /* 0x000fc8000fffe0ff */
[----:B------:R-:W-:-:S09]  /*3d10*/  UPRMT UR5, UR4, 0x654, UR5 ;  /* 0x0000065404057896 */ /* 0x000fd20008000005 */
[----:B------:R-:W-:Y:S03]  /*3d20*/  SYNCS.ARRIVE.TRANS64.RED.A1T0 RZ, [UR5], RZ ;  /* 0x000000ffffff79a7 */ /* 0x000fe60008100405 */
.L_x_78:
[----:B-12---:R-:W-:Y:S01]  /*3d30*/  SHF.L.U32 R3, RZ, 0x1f, RZ ;  /* 0x0000001fff037819 */ /* 0x006fe200000006ff */
[----:B------:R-:W-:Y:S01]  /*3d40*/  UIADD3 UR5, UPT, UPT, UR7, 0x100, URZ ;  /* 0x0000010007057890 */ /* 0x000fe2000fffe0ff */
[----:B------:R-:W-:Y:S02]  /*3d50*/  PLOP3.LUT P0, PT, PT, PT, UP0, 0x80, 0x8 ;  /* 0x000000000008781c */ /* 0x000fe40003f0f008 */
[----:B------:R-:W1:Y:S02]  /*3d60*/  SYNCS.PHASECHK.TRANS64.TRYWAIT P1, [UR7+0x100], R3 ;  /* 0x00010003ff0075a7 */ /* 0x000e640008021107 */
[----:B-1----:R-:W-:Y:S09]  /*3d70*/  @!P1 BRA `(.L_x_80) ;  /* 0x0000008000109947 */ /* 0x002ff20003800000 */
.L_x_177:
[----:B------:R-:W-:Y:S01]  /*3d80*/  @!UP0 UPRMT UR5, UR4, 0x654, UR5 ;  /* 0x0000065404058896 */ /* 0x000fe20008000005 */
[----:B------:R-:W-:Y:S02]  /*3d90*/  UMOV UR8, 0xffff ;  /* 0x0000ffff00087882 */ /* 0x000fe40000000000 */
[----:B------:R-:W-:-:S06]  /*3da0*/  UMOV UR4, 0x1 ;  /* 0x0000000100047882 */ /* 0x000fcc0000000000 */
[----:B------:R-:W-:Y:S01]  /*3db0*/  @!P0 SYNCS.ARRIVE.TRANS64.RED.A1T0 RZ, [UR5], RZ ;  /* 0x000000ffffff89a7 */ /* 0x000fe20008100405 */
[----:B------:R-:W-:Y:S01]  /*3dc0*/  NOP ;  /* 0x0000000000007918 */ /* 0x000fe20000000000 */
[----:B-1----:R-:W1:Y:S01]  /*3dd0*/  LDS R0, [UR6+0x14] ;  /* 0x00001406ff007984 */ /* 0x002e620008000800 */
[----:B------:R-:W-:-:S04]  /*3de0*/  ULOP3.LUT UR5, UR21, 0xffff, URZ, 0xc0, !UPT ;  /* 0x0000ffff15057892 */ /* 0x000fc8000f8ec0ff */
[----:B------:R-:W-:-:S04]  /*3df0*/  USHF.R.U32.HI UR5, URZ, 0x5, UR5 ;  /* 0x00000005ff057899 */ /* 0x000fc80008011605 */
[----:B------:R-:W-:Y:S02]  /*3e00*/  USHF.L.U32 UR8, UR8, UR5, URZ ;  /* 0x0000000508087299 */ /* 0x000fe400080006ff */
[----:B------:R-:W-:-:S04]  /*3e10*/  USHF.L.U32 UR4, UR4, UR5, URZ ;  /* 0x0000000504047299 */ /* 0x000fc800080006ff */
[----:B-1----:R-:W-:-:S04]  /*3e20*/  LOP3.LUT R0, R0, UR8, RZ, 0xc0, !PT ;  /* 0x0000000800007c12 */ /* 0x002fc8000f8ec0ff */
[----:B------:R-:W-:-:S13]  /*3e30*/  ISETP.NE.AND P0, PT, R0, UR8, PT ;  /* 0x0000000800007c0c */ /* 0x000fda000bf05270 */
[----:B------:R-:W-:Y:S05]  /*3e40*/  @P0 BRA `(.L_x_81) ;  /* 0x0000000000580947 */ /* 0x000fea0003800000 */
[----:B------:R-:W1:Y:S02]  /*3e50*/  LDS R0, [UR6+0x18] ;  /* 0x00001806ff007984 */ /* 0x000e640008000800 */
[----:B-1----:R-:W-:-:S04]  /*3e60*/  LOP3.LUT R0, R0, UR4, RZ, 0xc0, !PT ;  /* 0x0000000400007c12 */ /* 0x002fc8000f8ec0ff */
[----:B------:R-:W-:-:S13]  /*3e70*/  ISETP.NE.AND P0, PT, R0, UR4, PT ;  /* 0x0000000400007c0c */ /* 0x000fda000bf05270 */
[----:B------:R-:W-:Y:S05]  /*3e80*/  @P0 BRA `(.L_x_82) ;  /* 0x00000000003c0947 */ /* 0x000fea0003800000 */
[----:B------:R-:W1:Y:S01]  /*3e90*/  S2R R2, SR_LANEID ;  /* 0x0000000000027919 */ /* 0x000e620000000000 */
[----:B------:R-:W-:Y:S01]  /*3ea0*/  ULOP3.LUT UR8, URZ, UR8, URZ, 0x33, !UPT ;  /* 0x00000008ff087292 */ /* 0x000fe2000f8e33ff */
[----:B------:R-:W-:Y:S01]  /*3eb0*/  LOP3.LUT R4, RZ, UR4, RZ, 0x33, !PT ;  /* 0x00000004ff047c12 */ /* 0x000fe2000f8e33ff */
[----:B------:R-:W-:Y:S02]  /*3ec0*/  VOTEU.ANY UR7, UPT, PT ;  /* 0x0000000000077886 */ /* 0x000fe400038e0100 */
[----:B------:R-:W-:Y:S01]  /*3ed0*/  UFLO.U32 UR7, UR7 ;  /* 0x00000007000772bd */ /* 0x000fe200080e0000 */
[----:B------:R-:W2:Y:S01]  /*3ee0*/  REDUX UR4, R4 ;  /* 0x00000000040473c4 */ /* 0x000ea20000000000 */
[----:B------:R-:W-:-:S06]  /*3ef0*/  IMAD.U32 R0, RZ, RZ, UR8 ;  /* 0x00000008ff007e24 */ /* 0x000fcc000f8e00ff */
[----:B------:R1:W-:Y:S01]  /*3f00*/  UTCATOMSWS.AND URZ, UR8 ;  /* 0x0000000800ff79e3 */ /* 0x0003e20008000000 */
[----:B------:R-:W3:Y:S01]  /*3f10*/  REDUX UR5, R0 ;  /* 0x00000000000573c4 */ /* 0x000ee20000000000 */
[----:B-1----:R-:W-:Y:S01]  /*3f20*/  ISETP.EQ.U32.AND P0, PT, R2, UR7, PT ;  /* 0x0000000702007c0c */ /* 0x002fe2000bf02070 */
[----:B--2---:R-:W-:Y:S01]  /*3f30*/  IMAD.U32 R2, RZ, RZ, UR4 ;  /* 0x00000004ff027e24 */ /* 0x004fe2000f8e00ff */
[----:B---3--:R-:W-:-:S11]  /*3f40*/  MOV R3, UR5 ;  /* 0x0000000500037c02 */ /* 0x008fd60008000f00 */
[----:B------:R1:W-:Y:S04]  /*3f50*/  @P0 ATOMS.AND RZ, [UR6+0x14], R3 ;  /* 0x00001403ffff098c */ /* 0x0003e8000a800006 */
[----:B------:R1:W-:Y:S01]  /*3f60*/  @P0 ATOMS.AND RZ, [UR6+0x18], R2 ;  /* 0x00001802ffff098c */ /* 0x0003e2000a800006 */
[----:B------:R-:W-:Y:S05]  /*3f70*/  BRA `(.L_x_83) ;  /* 0x0000000000147947 */ /* 0x000fea0003800000 */
.L_x_82:
[----:B------:R-:W-:Y:S02]  /*3f80*/  MOV R2, 0x3fa0 ;  /* 0x00003fa000027802 */ /* 0x000fe40000000f00 */
[----:B---345:R-:W-:Y:S05]  /*3f90*/  CALL.REL.NOINC `($__internal_0_$__cuda_sm10x_tcgen05_guardrail_trap_col_being_dealloced_not_returned_by_alloc) ;  /* 0x0000008000f07944 */ /* 0x038fea0003c00000 */
[----:B------:R-:W-:Y:S05]  /*3fa0*/  BRA `(.L_x_83) ;  /* 0x0000000000087947 */ /* 0x000fea0003800000 */
.L_x_81:
[----:B------:R-:W-:Y:S02]  /*3fb0*/  MOV R2, 0x3fd0 ;  /* 0x00003fd000027802 */ /* 0x000fe40000000f00 */
[----:B---345:R-:W-:Y:S05]  /*3fc0*/  CALL.REL.NOINC `($__internal_2_$__cuda_sm10x_tcgen05_guardrail_trap_unallocated_columns_being_dealloced) ;  /* 0x0000008000fc7944 */ /* 0x038fea0003c00000 */
.L_x_83:
[----:B------:R-:W-:Y:S01]  /*3fd0*/  NOP ;  /* 0x0000000000007918 */ /* 0x000fe20000000000 */
[----:B----4-:R-:W-:Y:S05]  /*3fe0*/  EXIT ;  /* 0x000000000000794d */ /* 0x010fea0003800000 */
.L_x_56:
[----:B------:R-:W-:-:S09]  /*3ff0*/  UISETP.NE.OR UP5, UPT, UR10, 0x3, UP5 ;  /* 0x000000030a00788c */ /* 0x000fd2000afa5670 */
[----:B------:R-:W-:Y:S05]  /*4000*/  BRA.U UP5, `(.L_x_84) ;  /* 0x0000001105187547 */ /* 0x000fea000b800000 */
[----:B------:R-:W1:Y:S01]  /*4010*/  LDC R0, c[0x0][0xb30] ;  /* 0x0002cc00ff007b82 */ /* 0x000e620000000800 */
[----:B------:R-:W2:Y:S01]  /*4020*/  LDCU.64 UR8, c[0x0][0x888] ;  /* 0x00011100ff0877ac */ /* 0x000ea20008000a00 */
[----:B------:R-:W-:Y:S02]  /*4030*/  HFMA2 R29, -RZ, RZ, 0, 0 ;  /* 0x00000000ff1d7431 */ /* 0x000fe400000001ff */
[----:B------:R-:W-:Y:S01]  /*4040*/  IMAD.MOV.U32 R31, RZ, RZ, 0x1 ;  /* 0x00000001ff1f7424 */ /* 0x000fe200078e00ff */
[----:B------:R-:W-:Y:S01]  /*4050*/  MOV R23, 0x4000 ;  /* 0x0000400000177802 */ /* 0x000fe20000000f00 */
[----:B------:R-:W3:Y:S01]  /*4060*/  LDCU.64 UR4, c[0x0][0x890] ;  /* 0x00011200ff0477ac */ /* 0x000ee20008000a00 */
[----:B------:R-:W-:Y:S01]  /*4070*/  IMAD.MOV.U32 R30, RZ, RZ, RZ ;  /* 0x000000ffff1e7224 */ /* 0x000fe200078e00ff */
[----:B------:R-:W4:Y:S01]  /*4080*/  LDC R19, c[0x0][0x370] ;  /* 0x0000dc00ff137b82 */ /* 0x000f220000000800 */
[----:B------:R-:W-:Y:S01]  /*4090*/  UMOV UR6, 0x400 ;  /* 0x0000040000067882 */ /* 0x000fe20000000000 */
[----:B------:R-:W-:-:S02]  /*40a0*/  UPLOP3.LUT UP1, UPT, UPT, UPT, UPT, 0x40, 0x4 ;  /* 0x000000000004789c */ /* 0x000fc40003f2e870 */
[----:B------:R-:W-:-:S04]  /*40b0*/  ULEA UR6, UR45, UR6, 0x18 ;  /* 0x000000062d067291 */ /* 0x000fc8000f8ec0ff */
[----:B------:R-:W4:Y:S01]  /*40c0*/  LDC R2, c[0x0][0xb0c] ;  /* 0x0002c300ff027b82 */ /* 0x000f220000000800 */
[----:B------:R-:W-:Y:S02]  /*40d0*/  UIADD3 UR13, UPT, UPT, UR6, 0x68, URZ ;  /* 0x00000068060d7890 */ /* 0x000fe4000fffe0ff */
[----:B--2---:R-:W-:Y:S02]  /*40e0*/  UISETP.NE.U32.AND UP2, UPT, UR8, URZ, UPT ;  /* 0x000000ff0800728c */ /* 0x004fe4000bf45070 */
[----:B------:R-:W-:Y:S02]  /*40f0*/  UIADD3 UR33, UPT, UPT, UR6, 0x50, URZ ;  /* 0x0000005006217890 */ /* 0x000fe4000fffe0ff */
[----:B---3--:R-:W-:Y:S01]  /*4100*/  UISETP.NE.U32.AND UP3, UPT, UR4, URZ, UPT ;  /* 0x000000ff0400728c */ /* 0x008fe2000bf65070 */
[----:B------:R-:W2:Y:S01]  /*4110*/  LDC R18, c[0x0][0xb20] ;  /* 0x0002c800ff127b82 */ /* 0x000ea20000000800 */
[----:B-1----:R-:W-:Y:S01]  /*4120*/  ISETP.NE.AND P1, PT, R0, 0x1, PT ;  /* 0x000000010000780c */ /* 0x002fe20003f25270 */
[----:B------:R-:W-:-:S02]  /*4130*/  UISETP.NE.AND.EX UP2, UPT, UR9, URZ, UPT, UP2 ;  /* 0x000000ff0900728c */ /* 0x000fc4000bf45320 */
[----:B------:R-:W-:Y:S02]  /*4140*/  UIADD3 UR25, UPT, UPT, UR6, 0x58, URZ ;  /* 0x0000005806197890 */ /* 0x000fe4000fffe0ff */
[----:B------:R-:W-:Y:S02]  /*4150*/  UIADD3 UR17, UPT, UPT, UR6, 0x60, URZ ;  /* 0x0000006006117890 */ /* 0x000fe4000fffe0ff */
[----:B------:R-:W1:Y:S01]  /*4160*/  LDC.64 R32, c[0x0][0x348] ;  /* 0x0000d200ff207b82 */ /* 0x000e620000000a00 */
[----:B------:R-:W-:Y:S02]  /*4170*/  UPRMT UR13, UR45, 0x654, UR13 ;  /* 0x000006542d0d7896 */ /* 0x000fe4000800000d */
[----:B------:R-:W-:-:S05]  /*4180*/  UISETP.NE.AND.EX UP3, UPT, UR5, URZ, UPT, UP3 ;  /* 0x000000ff0500728c */ /* 0x000fca000bf65330 */
[----:B------:R-:W3:Y:S08]  /*4190*/  LDC.64 R16, c[0x0][0xb10] ;  /* 0x0002c400ff107b82 */ /* 0x000ef00000000a00 */
[----:B------:R-:W1:Y:S08]  /*41a0*/  LDC.64 R6, c[0x0][0xb18] ;  /* 0x0002c600ff067b82 */ /* 0x000e700000000a00 */
[----:B------:R-:W1:Y:S08]  /*41b0*/  LDC.64 R4, c[0x0][0xb28] ;  /* 0x0002ca00ff047b82 */ /* 0x000e700000000a00 */
[----:B--2-4-:R-:W1:Y:S02]  /*41c0*/  LDC R22, c[0x0][0x374] ;  /* 0x0000dd00ff167b82 */ /* 0x014e640000000800 */
.L_x_95:
[C---:B------:R-:W-:Y:S02]  /*41d0*/  LEA R0, R30.reuse, UR6, 0x3 ;  /* 0x000000061e007c11 */ /* 0x040fe4000f8e18ff */
[----:B------:R-:W-:Y:S02]  /*41e0*/  SHF.L.U32 R3, R29, 0x1f, RZ ;  /* 0x0000001f1d037819 */ /* 0x000fe400000006ff */
[----:B------:R-:W-:Y:S02]  /*41f0*/  LEA R24, R30, UR6, 0x4 ;  /* 0x000000061e187c11 */ /* 0x000fe4000f8e20ff */
[----:B--2---:R-:W2:Y:S02]  /*4200*/  SYNCS.PHASECHK.TRANS64.TRYWAIT P0, [R0+URZ+0xa0], R3 ;  /* 0x0000a003000075a7 */ /* 0x004ea400080011ff */
[----:B--2---:R-:W-:Y:S05]  /*4210*/  @!P0 BRA `(.L_x_85) ;  /* 0x0000007c00008947 */ /* 0x004fea0003800000 */
.L_x_178:
[----:B------:R-:W-:Y:S01]  /*4220*/  ISETP.GE.AND P0, PT, R136, 0x1, PT ;  /* 0x000000018800780c */ /* 0x000fe20003f06270 */
[----:B------:R-:W4:Y:S01]  /*4230*/  LDS.128 R24, [R24+0x110] ;  /* 0x0001100018187984 */ /* 0x000f220000000c00 */
[----:B--2---:R-:W-:Y:S01]  /*4240*/  VIADD R0, R0, 0xb0 ;  /* 0x000000b000007836 */ /* 0x004fe20000000000 */
[----:B------:R-:W-:Y:S01]  /*4250*/  @!PT LDS RZ, [RZ] ;  /* 0x00000000fffff984 */ /* 0x000fe20000000800 */
[----:B------:R-:W-:Y:S01]  /*4260*/  @!PT LDS RZ, [RZ] ;  /* 0x00000000fffff984 */ /* 0x000fe20000000800 */
[----:B------:R-:W-:Y:S01]  /*4270*/  @!PT LDS RZ, [RZ] ;  /* 0x00000000fffff984 */ /* 0x000fe20000000800 */
[----:B------:R-:W-:Y:S01]  /*4280*/  @!PT LDS RZ, [RZ] ;  /* 0x00000000fffff984 */ /* 0x000fe20000000800 */
[----:B------:R2:W-:Y:S06]  /*4290*/  MEMBAR.ALL.CTA ;  /* 0x0000000000007992 */ /* 0x0005ec0000008000 */
[----:B--2---:R-:W2:Y:S01]  /*42a0*/  FENCE.VIEW.ASYNC.S ;  /* 0x00000000000073c6 */ /* 0x004ea20000000000 */
[----:B------:R-:W-:Y:S04]  /*42b0*/  PRMT R0, RZ, 0x654, R0 ;  /* 0x00000654ff007816 */ /* 0x000fe80000000000 */
[----:B--2---:R2:W-:Y:S01]  /*42c0*/  SYNCS.ARRIVE.TRANS64.RED.A1T0 RZ, [R0+URZ], RZ ;  /* 0x000000ff00ff79a7 */ /* 0x0045e200081004ff */
[----:B----4-:R-:W-:Y:S11]  /*42d0*/  LOP3.LUT P3, RZ, R26, 0x1, RZ, 0xc0, !PT ;  /* 0x000000011aff7812 */ /* 0x010ff6000786c0ff */
[----:B------:R-:W-:Y:S02]  /*42e0*/  @!UPT UIADD3 URZ, UPT, UPT, URZ, URZ, URZ ;  /* 0x000000fffffff290 */ /* 0x000fe4000fffe0ff */
[----:B------:R-:W-:Y:S02]  /*42f0*/  @P3 MOV R13, R24 ;  /* 0x00000018000d3202 */ /* 0x000fe40000000f00 */
[----:B------:R-:W-:Y:S01]  /*4300*/  @P3 LOP3.LUT R8, R25, 0xffff, RZ, 0xc0, !PT ;  /* 0x0000ffff19083812 */ /* 0x000fe200078ec0ff */
[----:B--2---:R-:W-:Y:S06]  /*4310*/  @!P0 BRA `(.L_x_86) ;  /* 0x0000000000a48947 */ /* 0x004fec0003800000 */
[----:B-1----:R-:W-:Y:S01]  /*4320*/  IMAD.HI.U32 R35, R22, R7, RZ ;  /* 0x0000000716237227 */ /* 0x002fe200078e00ff */
[----:B------:R-:W-:Y:S02]  /*4330*/  ISETP.NE.AND P0, PT, R6, 0x1, PT ;  /* 0x000000010600780c */ /* 0x000fe40003f05270 */
[----:B------:R-:W-:Y:S01]  /*4340*/  ISETP.NE.AND P2, PT, R136, 0x1, PT ;  /* 0x000000018800780c */ /* 0x000fe20003f45270 */
[----:B---3--:R-:W-:Y:S01]  /*4350*/  IMAD.HI.U32 R34, R19, R16, RZ ;  /* 0x0000001013227227 */ /* 0x008fe200078e00ff */
[----:B------:R-:W-:Y:S02]  /*4360*/  SHF.R.U32.HI R35, RZ, R18, R35 ;  /* 0x00000012ff237219 */ /* 0x000fe40000011623 */
[----:B------:R-:W-:Y:S01]  /*4370*/  ISETP.NE.AND P4, PT, R2, 0x1, PT ;  /* 0x000000010200780c */ /* 0x000fe20003f85270 */
[----:B------:R-:W-:Y:S01]  /*4380*/  IMAD.HI.U32 R36, R13, R16, RZ ;  /* 0x000000100d247227 */ /* 0x000fe200078e00ff */
[----:B------:R-:W-:Y:S02]  /*4390*/  SHF.R.U32.HI R34, RZ, R17, R34 ;  /* 0x00000011ff227219 */ /* 0x000fe40000011622 */
[----:B------:R-:W-:Y:S01]  /*43a0*/  SEL R3, R22, R35, !P0 ;  /* 0x0000002316037207 */ /* 0x000fe20004000000 */
[C---:B------:R-:W-:Y:S01]  /*43b0*/  IMAD.HI.U32 R35, R8.reuse, R7, RZ ;  /* 0x0000000708237227 */ /* 0x040fe200078e00ff */
[----:B------:R-:W-:Y:S02]  /*43c0*/  SEL R11, R19, R34, !P4 ;  /* 0x00000022130b7207 */ /* 0x000fe40006000000 */
[----:B------:R-:W-:Y:S01]  /*43d0*/  SHF.R.U32.HI R36, RZ, R17, R36 ;  /* 0x00000011ff247219 */ /* 0x000fe20000011624 */
[----:B------:R-:W-:Y:S01]  /*43e0*/  IMAD.HI.U32 R38, R3, R4, RZ ;  /* 0x0000000403267227 */ /* 0x000fe200078e00ff */
[----:B------:R-:W-:Y:S03]  /*43f0*/  SHF.R.U32.HI R35, RZ, R18, R35 ;  /* 0x00000012ff237219 */ /* 0x000fe60000011623 */
[----:B------:R-:W-:Y:S01]  /*4400*/  IMAD.HI.U32 R34, R11, R4, RZ ;  /* 0x000000040b227227 */ /* 0x000fe200078e00ff */
[----:B------:R-:W-:Y:S02]  /*4410*/  @P2 SHF.R.U32.HI R3, RZ, R5, R38 ;  /* 0x00000005ff032219 */ /* 0x000fe40000011626 */
[----:B------:R-:W-:Y:S02]  /*4420*/  SEL R9, R8, R35, !P0 ;  /* 0x0000002308097207 */ /* 0x000fe40004000000 */
[----:B------:R-:W-:Y:S01]  /*4430*/  @P2 SHF.R.U32.HI R11, RZ, R5, R34 ;  /* 0x00000005ff0b2219 */ /* 0x000fe20000011622 */
[C---:B------:R-:W-:Y:S01]  /*4440*/  IMAD R10, R136.reuse, R3, RZ ;  /* 0x00000003880a7224 */ /* 0x040fe200078e02ff */
[----:B------:R-:W-:Y:S01]  /*4450*/  SEL R3, R13, R36, !P4 ;  /* 0x000000240d037207 */ /* 0x000fe20006000000 */
[C---:B------:R-:W-:Y:S03]  /*4460*/  IMAD.HI.U32 R14, R9.reuse, R4, RZ ;  /* 0x00000004090e7227 */ /* 0x040fe600078e00ff */
[----:B------:R-:W-:Y:S01]  /*4470*/  ISETP.GE.AND P0, PT, R9, R10, PT ;  /* 0x0000000a0900720c */ /* 0x000fe20003f06270 */
[C---:B------:R-:W-:Y:S01]  /*4480*/  IMAD R12, R136.reuse, R11, RZ ;  /* 0x0000000b880c7224 */ /* 0x040fe200078e02ff */
[-C--:B------:R-:W-:Y:S04]  /*4490*/  SHF.R.U32.HI R14, RZ, R5.reuse, R14 ;  /* 0x00000005ff0e7219 */ /* 0x080fe8000001160e */
[----:B------:R-:W-:Y:S02]  /*44a0*/  ISETP.GE.OR P0, PT, R3, R12, P0 ;  /* 0x0000000c0300720c */ /* 0x000fe40000706670 */
[----:B------:R-:W-:Y:S05]  /*44b0*/  SEL R15, R9, R14, !P2 ;  /* 0x0000000e090f7207 */ /* 0x000fea0005000000 */
[----:B------:R-:W-:Y:S04]  /*44c0*/  IMAD.MOV R14, RZ, RZ, -R15 ;  /* 0x000000ffff0e7224 */ /* 0x000fe800078e0a0f */
[----:B------:R-:W-:Y:S02]  /*44d0*/  IMAD R14, R136, R14, R9 ;  /* 0x0000000e880e7224 */ /* 0x000fe400078e0209 */
[C---:B------:R-:W-:Y:S05]  /*44e0*/  @!P0 IMAD.HI.U32 R10, R3.reuse, R4, RZ ;  /* 0x00000004030a8227 */ /* 0x040fea00078e00ff */
[----:B------:R-:W-:Y:S04]  /*44f0*/  @!P0 SHF.R.U32.HI R10, RZ, R5, R10 ;  /* 0x00000005ff0a8219 */ /* 0x000fe8000001160a */
[----:B------:R-:W-:Y:S01]  /*4500*/  @!P0 SEL R0, R3, R10, !P2 ;  /* 0x0000000a03008207 */ /* 0x000fe20005000000 */
[----:B------:R-:W-:Y:S03]  /*4510*/  IMAD.MOV R10, RZ, RZ, -R3 ;  /* 0x000000ffff0a7224 */ /* 0x000fe600078e0a03 */
[----:B------:R-:W-:Y:S01]  /*4520*/  @!P0 IADD3 R15, PT, PT, R15, -R0, RZ ;  /* 0x800000000f0f8210 */ /* 0x000fe20007ffe0ff */
[----:B------:R-:W-:Y:S01]  /*4530*/  @!P0 IMAD R0, R11, R14, R0 ;  /* 0x0000000e0b008224 */ /* 0x000fe200078e0200 */
[----:B------:R-:W-:Y:S01]  /*4540*/  IADD3 R11, PT, PT, -R9, RZ, RZ ;  /* 0x000000ff090b7210 */ /* 0x000fe20007ffe1ff */
[----:B------:R-:W-:Y:S02]  /*4550*/  IMAD R13, R2, R10, R13 ;  /* 0x0000000a020d7224 */ /* 0x000fe400078e020d */
[----:B------:R-:W-:Y:S02]  /*4560*/  @!P0 IMAD R9, R15, R136, R3 ;  /* 0x000000880f098224 */ /* 0x000fe400078e0203 */
[----:B------:R-:W-:Y:S02]  /*4570*/  @!P0 IMAD.MOV.U32 R3, RZ, RZ, R0 ;  /* 0x000000ffff038224 */ /* 0x000fe400078e0000 */
[----:B------:R-:W-:Y:S02]  /*4580*/  IMAD R8, R6, R11, R8 ;  /* 0x0000000b06087224 */ /* 0x000fe400078e0208 */
[----:B------:R-:W-:Y:S02]  /*4590*/  IMAD R13, R3, R2, R13 ;  /* 0x00000002030d7224 */ /* 0x000fe400078e020d */
[----:B------:R-:W-:Y:S02]  /*45a0*/  IMAD R8, R9, R6, R8 ;  /* 0x0000000609087224 */ /* 0x000fe400078e0208 */
.L_x_86:
[----:B------:R-:W-:Y:S05]  /*45b0*/  BRA.U UP1, `(.L_x_87) ;  /* 0x0000000101107547 */ /* 0x000fea000b800000 */
[----:B------:R-:W-:Y:S04]  /*45c0*/  MOV R0, UR7 ;  /* 0x0000000700007c02 */ /* 0x000fe80008000f00 */
[----:B------:R-:W-:Y:S04]  /*45d0*/  SHF.L.U32 R3, R0, 0x1f, RZ ;  /* 0x0000001f00037819 */ /* 0x000fe800000006ff */
[----:B------:R-:W2:Y:S02]  /*45e0*/  SYNCS.PHASECHK.TRANS64.TRYWAIT P0, [UR6+0x98], R3 ;  /* 0x00009803ff0075a7 */ /* 0x000ea40008001106 */
[----:B--2---:R-:W-:Y:S05]  /*45f0*/  @!P0 BRA `(.L_x_88) ;  /* 0x00000078001c8947 */ /* 0x004fea0003800000 */
.L_x_87:
[----:B------:R-:W-:Y:S02]  /*4600*/  R2UR UR35, R21 ;  /* 0x00000000152372ca */ /* 0x000fe400000e0000 */
[----:B------:R-:W-:Y:S02]  /*4610*/  R2UR UR34, R20 ;  /* 0x00000000142272ca */ /* 0x000fe400000e0000 */
[----:B------:R-:W-:Y:S02]  /*4620*/  ISETP.NE.U32.AND P2, PT, RZ, UR4, PT ;  /* 0x00000004ff007c0c */ /* 0x000fe4000bf45070 */
[----:B------:R-:W-:Y:S02]  /*4630*/  SHF.L.U32 R12, R31, 0x1f, RZ ;  /* 0x0000001f1f0c7819 */ /* 0x000fe400000006ff */
[----:B------:R-:W-:Y:S05]  /*4640*/  ISETP.NE.AND.EX P2, PT, RZ, UR5, PT, P2 ;  /* 0x00000005ff007c0c */ /* 0x000fea000bf45320 */
[----:B------:R-:W-:Y:S02]  /*4650*/  USHF.L.U32 UR35, UR35, 0x7, URZ ;  /* 0x0000000723237899 */ /* 0x000fe400080006ff */
[----:B------:R-:W-:Y:S01]  /*4660*/  USHF.L.U32 UR34, UR34, 0x8, URZ ;  /* 0x0000000822227899 */ /* 0x000fe200080006ff */
[----:B------:R-:W-:Y:S11]  /*4670*/  BRA.U !UP3, `(.L_x_89) ;  /* 0x000000010b347547 */ /* 0x000ff6000b800000 */
[----:B------:R-:W-:Y:S01]  /*4680*/  UPLOP3.LUT UP0, UPT, UPT, UPT, UP2, 0x80, 0x8 ;  /* 0x000000000008789c */ /* 0x000fe20003f0f020 */
[----:B--2---:R-:W-:Y:S02]  /*4690*/  HFMA2 R0, -RZ, RZ, 0, 5.9604644775390625e-08 ;  /* 0x00000001ff007431 */ /* 0x004fe400000001ff */
[----:B------:R-:W-:Y:S03]  /*46a0*/  IMAD.MOV.U32 R193, RZ, RZ, 0x1 ;  /* 0x00000001ffc17424 */ /* 0x000fe600078e00ff */
[----:B------:R-:W-:Y:S05]  /*46b0*/  PLOP3.LUT P0, PT, PT, PT, UP0, 0x80, 0x8 ;  /* 0x000000000008781c */ /* 0x000fea0003f0f008 */
[----:B------:R-:W2:Y:S01]  /*46c0*/  @UP0 LDCU.64 UR10, c[0x0][0x888] ;  /* 0x00011100ff0a07ac */ /* 0x000ea20008000a00 */
[----:B------:R-:W-:Y:S07]  /*46d0*/  @UP0 UIMAD UR8, UR44, UR4, URZ ;  /* 0x000000042c0802a4 */ /* 0x000fee000f8e02ff */
[----:B------:R-:W-:Y:S01]  /*46e0*/  @!P0 PRMT R193, R0, 0x7610, R193 ;  /* 0x0000761000c18816 */ /* 0x000fe200000000c1 */
[----:B--2---:R-:W-:Y:S03]  /*46f0*/  @UP0 UIMAD.WIDE UR10, UR8, 0x4, UR10 ;  /* 0x00000004080a08a5 */ /* 0x004fe6000f8e020a */
[----:B------:R-:W2:Y:S03]  /*4700*/  @!UP0 LDCU UR8, c[0x0][0x880] ;  /* 0x00011000ff0887ac */ /* 0x000ea60008000800 */
[----:B------:R-:W-:Y:S01]  /*4710*/  IMAD.U32 R10, RZ, RZ, UR10 ;  /* 0x0000000aff0a7e24 */ /* 0x000fe2000f8e00ff */
[----:B------:R-:W-:Y:S05]  /*4720*/  MOV R11, UR11 ;  /* 0x0000000b000b7c02 */ /* 0x000fea0008000f00 */
[----:B-----5:R4:W5:Y:S02]  /*4730*/  @P0 LDG.E R145, desc[UR48][R10.64] ;  /* 0x000000300a910981 */ /* 0x020964000c1e1900 */
[----:B--2-4-:R-:W-:Y:S07]  /*4740*/  @!P0 IMAD.U32 R145, RZ, RZ, UR8 ;  /* 0x00000008ff918e24 */ /* 0x014fee000f8e00ff */
.L_x_89:
[----:B-----5:R-:W-:Y:S01]  /*4750*/  @!P2 FSETP.EQ.AND P0, PT, R145, RZ, PT ;  /* 0x000000ff9100a20b */ /* 0x020fe20003f02000 */
[----:B------:R-:W-:Y:S01]  /*4760*/  @!UPT UIADD3 URZ, UPT, UPT, URZ, URZ, URZ ;  /* 0x000000fffffff290 */ /* 0x000fe2000fffe0ff */
[----:B------:R-:W-:Y:S11]  /*4770*/  @!P2 BRA `(.L_x_90) ;  /* 0x000000000014a947 */ /* 0x000ff60003800000 */
[----:B------:R-:W-:Y:S02]  /*4780*/  LOP3.LUT P2, RZ, R193, 0xff, RZ, 0xc0, !PT ;  /* 0x000000ffc1ff7812 */ /* 0x000fe4000784c0ff */
[----:B------:R-:W-:Y:S04]  /*4790*/  PLOP3.LUT P0, PT, PT, PT, UP0, 0x80, 0x8 ;  /* 0x000000000008781c */ /* 0x000fe80003f0f008 */
[----:B------:R-:W-:Y:S07]  /*47a0*/  PLOP3.LUT P0, PT, P0, PT, PT, 0x8, 0x80 ;  /* 0x000000000080781c */ /* 0x000fee000070e170 */
[----:B------:R-:W-:Y:S11]  /*47b0*/  @P2 FSETP.EQ.AND P0, PT, R145, RZ, PT ;  /* 0x000000ff9100220b */ /* 0x000ff60003f02000 */
[----:B------:R-:W-:Y:S02]  /*47c0*/  @!UPT UIADD3 URZ, UPT, UPT, URZ, URZ, URZ ;  /* 0x000000fffffff290 */ /* 0x000fe4000fffe0ff */
.L_x_90:
[----:B------:R-:W4:Y:S01]  /*47d0*/  SYNCS.PHASECHK.TRANS64.TRYWAIT P2, [UR6+0x70], R12 ;  /* 0x0000700cff0075a7 */ /* 0x000f220008041106 */
[----:B------:R-:W-:Y:S04]  /*47e0*/  ELECT P4, URZ, PT ;  /* 0x0000000000ff782f */ /* 0x000fe80003880000 */
[----:B------:R-:W-:Y:S11]  /*47f0*/  PLOP3.LUT P4, PT, P0, P4, PT, 0xf2, 0x2f ;  /* 0x00000000002f781c */ /* 0x000ff60000789e72 */
[----:B------:R-:W-:Y:S02]  /*4800*/  @!UPT UIADD3 URZ, UPT, UPT, URZ, URZ, URZ ;  /* 0x000000fffffff290 */ /* 0x000fe4000fffe0ff */
[----:B-1----:R-:W-:Y:S05]  /*4810*/  @!P4 IADD3 R9, P0, PT, R32, 0x580, RZ ;  /* 0x000005802009c810 */ /* 0x002fea0007f1e0ff */
[----:B--2---:R-:W-:Y:S01]  /*4820*/  @!P4 IMAD.X R0, RZ, RZ, R33, P0 ;  /* 0x000000ffff00c224 */ /* 0x004fe200000e0621 */
[----:B----4-:R-:W-:Y:S07]  /*4830*/  @!P2 BRA `(.L_x_91) ;  /* 0x0000007400a4a947 */ /* 0x010fee0003800000 */
.L_x_181:
[----:B------:R-:W-:Y:S01]  /*4840*/  @!P4 R2UR UR8, R0 ;  /* 0x000000000008c2ca */ /* 0x000fe200000e0000 */
[----:B------:R-:W-:Y:S01]  /*4850*/  VOTEU.ALL UP1, P4 ;  /* 0x0000000000ff7886 */ /* 0x000fe20002020000 */
[----:B------:R-:W-:Y:S01]  /*4860*/  @!P4 R2UR UR9, R9 ;  /* 0x000000000909c2ca */ /* 0x000fe200000e0000 */
[----:B------:R-:W-:Y:S01]  /*4870*/  @!P4 IMAD.MOV.U32 R0, RZ, RZ, 0x4000 ;  /* 0x00004000ff00c424 */ /* 0x000fe200078e00ff */
[----:B------:R-:W-:Y:S01]  /*4880*/  UMOV UR10, 0x0 ;  /* 0x00000000000a7882 */ /* 0x000fe20000000000 */
[----:B------:R-:W-:Y:S01]  /*4890*/  UMOV UR11, 0x10000000 ;  /* 0x10000000000b7882 */ /* 0x000fe20000000000 */
[----:B------:R-:W-:Y:S01]  /*48a0*/  @!UP1 UIADD3 UR32, UPT, UPT, UR6, 0x400, URZ ;  /* 0x0000040006209890 */ /* 0x000fe2000fffe0ff */
[----:B------:R-:W-:Y:S01]  /*48b0*/  @!P4 IADD3 R9, P0, PT, R32, 0x580, RZ ;  /* 0x000005802009c810 */ /* 0x000fe20007f1e0ff */
[----:B------:R-:W-:Y:S01]  /*48c0*/  VOTEU.ALL UP1, P4 ;  /* 0x0000000000ff7886 */ /* 0x000fe20002020000 */
[----:B------:R-:W-:Y:S04]  /*48d0*/  UMOV UR36, UR44 ;  /* 0x0000002c00247c82 */ /* 0x000fe80008000000 */
[----:B------:R-:W-:Y:S01]  /*48e0*/  IMAD.U32 R11, RZ, RZ, UR8 ;  /* 0x00000008ff0b7e24 */ /* 0x000fe2000f8e00ff */
[----:B------:R-:W-:Y:S01]  /*48f0*/  UPRMT UR8, UR45, 0x654, UR33 ;  /* 0x000006542d087896 */ /* 0x000fe20008000021 */
[----:B------:R-:W-:Y:S03]  /*4900*/  IMAD.U32 R10, RZ, RZ, UR9 ;  /* 0x00000009ff0a7e24 */ /* 0x000fe6000f8e00ff */
[----:B------:R-:W-:Y:S02]  /*4910*/  @!P4 R2UR UR15, R11 ;  /* 0x000000000b0fc2ca */ /* 0x000fe400000e0000 */
[----:B------:R-:W-:Y:S11]  /*4920*/  @!P4 R2UR UR14, R10 ;  /* 0x000000000a0ec2ca */ /* 0x000ff600000e0000 */
[----:B------:R-:W-:Y:S02]  /*4930*/  @!UPT UIADD3 URZ, UPT, UPT, URZ, URZ, URZ ;  /* 0x000000fffffff290 */ /* 0x000fe4000fffe0ff */
[----:B------:R2:W-:Y:S01]  /*4940*/  @!UP1 UTMALDG.3D [UR32], [UR14], desc[UR10] ;  /* 0x00000a200e0095b4 */ /* 0x0005e20008011000 */
[----:B------:R4:W-:Y:S01]  /*4950*/  @!P4 SYNCS.ARRIVE.TRANS64.RED.A0TR RZ, [UR6+0x50], R0 ;  /* 0x00005000ffffc9a7 */ /* 0x0009e20008300406 */
[----:B------:R-:W-:Y:S01]  /*4960*/  SYNCS.ARRIVE.TRANS64.RED.A1T0 RZ, [UR8], RZ ;  /* 0x000000ffffff79a7 */ /* 0x000fe20008100408 */
[----:B----4-:R-:W-:Y:S01]  /*4970*/  @!P4 IMAD.X R0, RZ, RZ, R33, P0 ;  /* 0x000000ffff00c224 */ /* 0x010fe200000e0621 */
[----:B------:R-:W4:Y:S02]  /*4980*/  SYNCS.PHASECHK.TRANS64.TRYWAIT P2, [UR6+0x78], R12 ;  /* 0x0000780cff0075a7 */ /* 0x000f240008041106 */
[----:B--2-4-:R-:W-:Y:S05]  /*4990*/  @!P2 BRA `(.L_x_92) ;  /* 0x000000740064a947 */ /* 0x014fea0003800000 */
.L_x_183:
        /* <DEDUP_REMOVED lines=8> */
[----:B------:R-:W-:Y:S01]  /*4a20*/  @!UP1 UIADD3 UR24, UPT, UPT, UR6, 0x4400, URZ ;  /* 0x0000440006189890 */ /* 0x000fe2000fffe0ff */
[----:B------:R-:W-:Y:S01]  /*4a30*/  VOTEU.ALL UP1, P4 ;  /* 0x0000000000ff7886 */ /* 0x000fe20002020000 */
[----:B------:R-:W-:Y:S01]  /*4a40*/  UMOV UR27, UR35 ;  /* 0x00000023001b7c82 */ /* 0x000fe20008000000 */
[----:B------:R-:W-:Y:S02]  /*4a50*/  UMOV UR28, UR44 ;  /* 0x0000002c001c7c82 */ /* 0x000fe40008000000 */
[----:B------:R-:W-:Y:S01]  /*4a60*/  IMAD.U32 R11, RZ, RZ, UR8 ;  /* 0x00000008ff0b7e24 */ /* 0x000fe2000f8e00ff */
[----:B------:R-:W-:Y:S01]  /*4a70*/  UPRMT UR8, UR45, 0x654, UR25 ;  /* 0x000006542d087896 */ /* 0x000fe20008000019 */
[----:B------:R-:W-:Y:S02]  /*4a80*/  IMAD.U32 R10, RZ, RZ, UR9 ;  /* 0x00000009ff0a7e24 */ /* 0x000fe4000f8e00ff */
[----:B------:R-:W-:Y:S01]  /*4a90*/  @!P4 IMAD.X R20, RZ, RZ, R33, P0 ;  /* 0x000000ffff14c224 */ /* 0x000fe200000e0621 */
[----:B------:R-:W-:Y:S02]  /*4aa0*/  @!P4 R2UR UR15, R11 ;  /* 0x000000000b0fc2ca */ /* 0x000fe400000e0000 */
[----:B------:R-:W-:Y:S11]  /*4ab0*/  @!P4 R2UR UR14, R10 ;  /* 0x000000000a0ec2ca */ /* 0x000ff600000e0000 */
[----:B------:R-:W-:Y:S02]  /*4ac0*/  @!UPT UIADD3 URZ, UPT, UPT, URZ, URZ, URZ ;  /* 0x000000fffffff290 */ /* 0x000fe4000fffe0ff */
[----:B------:R2:W-:Y:S01]  /*4ad0*/  @!UP1 UTMALDG.3D [UR24], [UR14], desc[UR10] ;  /* 0x00000a180e0095b4 */ /* 0x0005e20008011000 */
[----:B------:R2:W-:Y:S01]  /*4ae0*/  @!P4 SYNCS.ARRIVE.TRANS64.RED.A0TR RZ, [UR6+0x58], R0 ;  /* 0x00005800ffffc9a7 */ /* 0x0005e20008300406 */
[----:B------:R-:W-:Y:S01]  /*4af0*/  SYNCS.ARRIVE.TRANS64.RED.A1T0 RZ, [UR8], RZ ;  /* 0x000000ffffff79a7 */ /* 0x000fe20008100408 */
[----:B------:R-:W4:Y:S02]  /*4b00*/  SYNCS.PHASECHK.TRANS64.TRYWAIT P2, [UR6+0x80], R12 ;  /* 0x0000800cff0075a7 */ /* 0x000f240008041106 */
[----:B--2-4-:R-:W-:Y:S05]  /*4b10*/  @!P2 BRA `(.L_x_93) ;  /* 0x00000074001ca947 */ /* 0x014fea0003800000 */
.L_x_185:
[----:B------:R-:W2:Y:S01]  /*4b20*/  LDC.64 R14, c[0x0][0xb10] ;  /* 0x0002c400ff0e7b82 */ /* 0x000ea20000000a00 */
[----:B------:R-:W-:Y:S01]  /*4b30*/  @!P4 R2UR UR8, R20 ;  /* 0x000000001408c2ca */ /* 0x000fe200000e0000 */
[----:B------:R-:W-:Y:S01]  /*4b40*/  VOTEU.ALL UP1, P4 ;  /* 0x0000000000ff7886 */ /* 0x000fe20002020000 */
[----:B------:R-:W-:Y:S01]  /*4b50*/  @!P4 R2UR UR9, R21 ;  /* 0x000000001509c2ca */ /* 0x000fe200000e0000 */
[----:B------:R-:W-:Y:S01]  /*4b60*/  UMOV UR10, 0x0 ;  /* 0x00000000000a7882 */ /* 0x000fe20000000000 */
[----:B------:R-:W-:Y:S03]  /*4b70*/  UMOV UR11, 0x10000000 ;  /* 0x10000000000b7882 */ /* 0x000fe60000000000 */
[----:B------:R-:W4:Y:S01]  /*4b80*/  LDC.64 R10, c[0x0][0xb18] ;  /* 0x0002c600ff0a7b82 */ /* 0x000f220000000a00 */
[----:B------:R-:W-:Y:S01]  /*4b90*/  @!UP1 UIADD3 UR18, UPT, UPT, UR34, 0x80, URZ ;  /* 0x0000008022129890 */ /* 0x000fe2000fffe0ff */
[----:B------:R-:W-:Y:S01]  /*4ba0*/  @P3 SHF.R.U32.HI R28, RZ, 0x10, R25 ;  /* 0x00000010ff1c3819 */ /* 0x000fe20000011619 */
[----:B------:R-:W-:Y:S01]  /*4bb0*/  @!UP1 UIADD3 UR16, UPT, UPT, UR6, 0x8400, URZ ;  /* 0x0000840006109890 */ /* 0x000fe2000fffe0ff */
[----:B------:R-:W-:Y:S01]  /*4bc0*/  VIADD R30, R30, 0x1 ;  /* 0x000000011e1e7836 */ /* 0x000fe20000000000 */
[----:B------:R-:W-:Y:S03]  /*4bd0*/  VOTEU.ALL UP1, P4 ;  /* 0x0000000000ff7886 */ /* 0x000fe60002020000 */
[----:B------:R-:W5:Y:S01]  /*4be0*/  @!P1 LDC R0, c[0x0][0xb20] ;  /* 0x0002c800ff009b82 */ /* 0x000f620000000800 */
[----:B------:R-:W-:Y:S01]  /*4bf0*/  UMOV UR19, UR35 ;  /* 0x0000002300137c82 */ /* 0x000fe20008000000 */
[----:B------:R-:W-:Y:S01]  /*4c00*/  IMAD.U32 R21, RZ, RZ, UR8 ;  /* 0x00000008ff157e24 */ /* 0x000fe2000f8e00ff */
[----:B------:R-:W-:Y:S05]  /*4c10*/  UMOV UR20, UR44 ;  /* 0x0000002c00147c82 */ /* 0x000fea0008000000 */
[----:B-1----:R-:W1:Y:S01]  /*4c20*/  @!P1 LDC R3, c[0x0][0xb0c] ;  /* 0x0002c300ff039b82 */ /* 0x002e620000000800 */
[----:B------:R-:W-:Y:S01]  /*4c30*/  IMAD.U32 R20, RZ, RZ, UR9 ;  /* 0x00000009ff147e24 */ /* 0x000fe2000f8e00ff */
[----:B------:R-:W-:Y:S01]  /*4c40*/  UPRMT UR8, UR45, 0x654, UR17 ;  /* 0x000006542d087896 */ /* 0x000fe20008000011 */
[----:B------:R-:W-:Y:S03]  /*4c50*/  @!P4 R2UR UR15, R21 ;  /* 0x00000000150fc2ca */ /* 0x000fe600000e0000 */
[----:B------:R-:W-:Y:S01]  /*4c60*/  @!P4 R2UR UR14, R20 ;  /* 0x00000000140ec2ca */ /* 0x000fe200000e0000 */
[----:B------:R-:W-:Y:S11]  /*4c70*/  @!P4 IMAD.MOV.U32 R20, RZ, RZ, 0x4000 ;  /* 0x00004000ff14c424 */ /* 0x000ff600078e00ff */
[----:B------:R-:W-:Y:S01]  /*4c80*/  @!UPT UIADD3 URZ, UPT, UPT, URZ, URZ, URZ ;  /* 0x000000fffffff290 */ /* 0x000fe2000fffe0ff */
[----:B------:R1:W-:Y:S01]  /*4c90*/  @!UP1 UTMALDG.3D [UR16], [UR14], desc[UR10] ;  /* 0x00000a100e0095b4 */ /* 0x0003e20008011000 */
[----:B------:R1:W-:Y:S02]  /*4ca0*/  @!P4 SYNCS.ARRIVE.TRANS64.RED.A0TR RZ, [UR6+0x60], R20 ;  /* 0x00006014ffffc9a7 */ /* 0x0003e40008300406 */
[----:B-1----:R-:W-:Y:S01]  /*4cb0*/  @!P1 ISETP.NE.AND P2, PT, R3, 0x1, PT ;  /* 0x000000010300980c */ /* 0x002fe20003f45270 */
[C---:B--2---:R-:W-:Y:S01]  /*4cc0*/  @!P1 IMAD.HI.U32 R14, R13.reuse, R14, RZ ;  /* 0x0000000e0d0e9227 */ /* 0x044fe200078e00ff */
[----:B----4-:R-:W-:Y:S03]  /*4cd0*/  @!P1 ISETP.NE.AND P0, PT, R10, 0x1, PT ;  /* 0x000000010a00980c */ /* 0x010fe60003f05270 */
[C---:B------:R-:W-:Y:S01]  /*4ce0*/  @!P1 IMAD.HI.U32 R11, R8.reuse, R11, RZ ;  /* 0x0000000b080b9227 */ /* 0x040fe200078e00ff */
[----:B------:R-:W-:Y:S04]  /*4cf0*/  @!P1 SHF.R.U32.HI R14, RZ, R15, R14 ;  /* 0x0000000fff0e9219 */ /* 0x000fe8000001160e */
[----:B-----5:R-:W-:Y:S01]  /*4d00*/  @!P1 SHF.R.U32.HI R9, RZ, R0, R11 ;  /* 0x00000000ff099219 */ /* 0x020fe2000001160b */
[----:B------:R-:W-:Y:S01]  /*4d10*/  SYNCS.ARRIVE.TRANS64.RED.A1T0 RZ, [UR8], RZ ;  /* 0x000000ffffff79a7 */ /* 0x000fe20008100408 */
[----:B------:R-:W-:Y:S02]  /*4d20*/  @!P1 SEL R14, R13, R14, !P2 ;  /* 0x0000000e0d0e9207 */ /* 0x000fe40005000000 */
[----:B------:R-:W-:Y:S01]  /*4d30*/  @!P1 SEL R9, R8, R9, !P0 ;  /* 0x0000000908099207 */ /* 0x000fe20004000000 */
[----:B------:R-:W1:Y:S04]  /*4d40*/  SYNCS.PHASECHK.TRANS64.TRYWAIT P5, [UR6+0x88], R12 ;  /* 0x0000880cff0075a7 */ /* 0x000e6800080a1106 */
[----:B------:R-:W-:Y:S02]  /*4d50*/  @!P1 IMAD.IADD R0, R9, 0x1, -R14 ;  /* 0x0000000109009824 */ /* 0x000fe400078e0a0e */
[----:B------:R-:W-:Y:S02]  /*4d60*/  @!P1 IMAD.IADD R9, R14, 0x1, -R9 ;  /* 0x000000010e099824 */ /* 0x000fe400078e0a09 */
[----:B------:R-:W-:Y:S02]  /*4d70*/  @!P1 IMAD R13, R0, R3, R13 ;  /* 0x00000003000d9224 */ /* 0x000fe400078e020d */
[----:B------:R-:W-:Y:S01]  /*4d80*/  @!P1 IMAD R8, R9, R10, R8 ;  /* 0x0000000a09089224 */ /* 0x000fe200078e0208 */
[----:B-1----:R-:W-:Y:S06]  /*4d90*/  @!P5 BRA `(.L_x_94) ;  /* 0x000000700094d947 */ /* 0x002fec0003800000 */
.L_x_187:
[----:B-1----:R-:W-:Y:S01]  /*4da0*/  @!P4 IADD3 R3, P0, PT, R32, 0x580, RZ ;  /* 0x000005802003c810 */ /* 0x002fe20007f1e0ff */
[----:B------:R-:W-:Y:S01]  /*4db0*/  VOTEU.ALL UP1, P4 ;  /* 0x0000000000ff7886 */ /* 0x000fe20002020000 */
[----:B------:R-:W-:Y:S01]  /*4dc0*/  UMOV UR18, 0x0 ;  /* 0x0000000000127882 */ /* 0x000fe20000000000 */
[----:B------:R-:W-:Y:S01]  /*4dd0*/  UMOV UR19, 0x10000000 ;  /* 0x1000000000137882 */ /* 0x000fe20000000000 */
[----:B------:R-:W-:Y:S01]  /*4de0*/  @!P4 R2UR UR9, R3 ;  /* 0x000000000309c2ca */ /* 0x000fe200000e0000 */
[----:B------:R-:W-:Y:S01]  /*4df0*/  @!P4 IMAD.X R0, RZ, RZ, R33, P0 ;  /* 0x000000ffff00c224 */ /* 0x000fe200000e0621 */
[----:B------:R-:W-:Y:S01]  /*4e00*/  @!UP1 UIADD3 UR10, UPT, UPT, UR34, 0xc0, URZ ;  /* 0x000000c0220a9890 */ /* 0x000fe2000fffe0ff */
[----:B------:R-:W-:Y:S01]  /*4e10*/  ISETP.NE.AND P0, PT, R30, 0x2, PT ;  /* 0x000000021e00780c */ /* 0x000fe20003f05270 */
[----:B------:R-:W-:Y:S01]  /*4e20*/  UMOV UR11, UR35 ;  /* 0x00000023000b7c82 */ /* 0x000fe20008000000 */
[----:B------:R-:W-:Y:S01]  /*4e30*/  UMOV UR12, UR44 ;  /* 0x0000002c000c7c82 */ /* 0x000fe20008000000 */
[----:B------:R-:W-:Y:S01]  /*4e40*/  @!P4 R2UR UR8, R0 ;  /* 0x000000000008c2ca */ /* 0x000fe200000e0000 */
[----:B------:R-:W-:Y:S01]  /*4e50*/  IMAD.IADD R20, R8, 0x1, R180 ;  /* 0x0000000108147824 */ /* 0x000fe200078e02b4 */
[----:B------:R-:W-:Y:S01]  /*4e60*/  @P3 R2UR UR44, R28 ;  /* 0x000000001c2c32ca */ /* 0x000fe200000e0000 */
[----:B------:R-:W-:Y:S01]  /*4e70*/  IMAD.IADD R21, R13, 0x1, R192 ;  /* 0x000000010d157824 */ /* 0x000fe200078e02c0 */
[----:B------:R-:W-:Y:S02]  /*4e80*/  SEL R0, RZ, 0x1, P0 ;  /* 0x00000001ff007807 */ /* 0x000fe40000000000 */
[----:B------:R-:W-:Y:S01]  /*4e90*/  LOP3.LUT R31, R31, 0x1, RZ, 0x3c, !PT ;  /* 0x000000011f1f7812 */ /* 0x000fe200078e3cff */
[----:B------:R-:W-:Y:S01]  /*4ea0*/  IMAD.U32 R10, RZ, RZ, UR9 ;  /* 0x00000009ff0a7e24 */ /* 0x000fe2000f8e00ff */
[----:B------:R-:W-:Y:S01]  /*4eb0*/  @!UP1 UIADD3 UR9, UPT, UPT, UR6, 0x68, URZ ;  /* 0x0000006806099890 */ /* 0x000fe2000fffe0ff */
[----:B------:R-:W-:Y:S02]  /*4ec0*/  LOP3.LUT R29, R29, R0, RZ, 0x3c, !PT ;  /* 0x000000001d1d7212 */ /* 0x000fe400078e3cff */
[----:B------:R-:W-:Y:S02]  /*4ed0*/  SEL R30, R30, RZ, P0 ;  /* 0x000000ff1e1e7207 */ /* 0x000fe40000000000 */
[----:B------:R-:W-:Y:S01]  /*4ee0*/  IMAD.U32 R11, RZ, RZ, UR8 ;  /* 0x00000008ff0b7e24 */ /* 0x000fe2000f8e00ff */
[----:B------:R-:W-:Y:S01]  /*4ef0*/  @!P4 R2UR UR14, R10 ;  /* 0x000000000a0ec2ca */ /* 0x000fe200000e0000 */
[----:B------:R-:W-:Y:S01]  /*4f00*/  @!UP1 UIADD3 UR8, UPT, UPT, UR6, 0xc400, URZ ;  /* 0x0000c40006089890 */ /* 0x000fe2000fffe0ff */
[----:B------:R-:W-:Y:S02]  /*4f10*/  VOTEU.ALL UP1, P4 ;  /* 0x0000000000ff7886 */ /* 0x000fe40002020000 */
[----:B------:R-:W-:Y:S11]  /*4f20*/  @!P4 R2UR UR15, R11 ;  /* 0x000000000b0fc2ca */ /* 0x000ff600000e0000 */
[----:B------:R-:W-:Y:S02]  /*4f30*/  @!UPT UIADD3 URZ, UPT, UPT, URZ, URZ, URZ ;  /* 0x000000fffffff290 */ /* 0x000fe4000fffe0ff */
[----:B------:R2:W-:Y:S01]  /*4f40*/  @!UP1 UTMALDG.3D [UR8], [UR14], desc[UR18] ;  /* 0x000012080e0095b4 */ /* 0x0005e20008011000 */
[----:B------:R2:W-:Y:S01]  /*4f50*/  @!P4 SYNCS.ARRIVE.TRANS64.RED.A0TR RZ, [UR6+0x68], R23 ;  /* 0x00006817ffffc9a7 */ /* 0x0005e20008300406 */
[----:B------:R-:W-:Y:S01]  /*4f60*/  UPLOP3.LUT UP1, UPT, UPT, UPT, UPT, 0x80, 0x8 ;  /* 0x000000000008789c */ /* 0x000fe20003f2f070 */
[----:B------:R-:W-:Y:S01]  /*4f70*/  SYNCS.ARRIVE.TRANS64.RED.A1T0 RZ, [UR13], RZ ;  /* 0x000000ffffff79a7 */ /* 0x000fe2000810040d */
[----:B------:R-:W-:Y:S09]  /*4f80*/  @P3 BRA `(.L_x_95) ;  /* 0xfffffff000903947 */ /* 0x000ff2000383ffff */
[----:B------:R-:W-:-:S04]  /*4f90*/  SHF.L.U32 R3, R31, 0x1f, RZ ;  /* 0x0000001f1f037819 */ /* 0x000fc800000006ff */
[----:B------:R-:W1:Y:S02]  /*4fa0*/  SYNCS.PHASECHK.TRANS64.TRYWAIT P0, [UR6+0x70], R3 ;  /* 0x00007003ff0075a7 */ /* 0x000e640008001106 */
[----:B-1----:R-:W-:Y:S05]  /*4fb0*/  @!P0 BRA `(.L_x_96) ;  /* 0x0000007000248947 */ /* 0x002fea0003800000 */
.L_x_189:
[----:B------:R-:W4:Y:S02]  /*4fc0*/  SYNCS.PHASECHK.TRANS64.TRYWAIT P0, [UR6+0x78], R3 ;  /* 0x00007803ff0075a7 */ /* 0x000f240008001106 */
[----:B----4-:R-:W-:Y:S05]  /*4fd0*/  @!P0 BRA `(.L_x_97) ;  /* 0x0000007000348947 */ /* 0x010fea0003800000 */
.L_x_191:
[----:B------:R-:W4:Y:S02]  /*4fe0*/  SYNCS.PHASECHK.TRANS64.TRYWAIT P0, [UR6+0x80], R3 ;  /* 0x00008003ff0075a7 */ /* 0x000f240008001106 */
[----:B----4-:R-:W-:Y:S05]  /*4ff0*/  @!P0 BRA `(.L_x_98) ;  /* 0x0000007000448947 */ /* 0x010fea0003800000 */
.L_x_193:
[----:B-1----:R-:W-:-:S07]  /*5000*/  MOV R0, UR6 ;  /* 0x0000000600007c02 */ /* 0x002fce0008000f00 */
.L_x_99:
[----:B-1----:R-:W-:-:S04]  /*5010*/  SHF.L.U32 R3, R31, 0x1f, RZ ;  /* 0x0000001f1f037819 */ /* 0x002fc800000006ff */
[----:B------:R1:W4:Y:S03]  /*5020*/  SYNCS.PHASECHK.TRANS64.TRYWAIT P0, [R0+URZ+0x88], R3 ;  /* 0x00008803000075a7 */ /* 0x00032600080011ff */
[----:B----4-:R-:W-:Y:S05]  /*5030*/  @!P0 NANOSLEEP.SYNCS 0x989680 ;  /* 0x009896800000895d */ /* 0x010fea0003900000 */
[----:B------:R-:W4:Y:S02]  /*5040*/  @!P0 SYNCS.PHASECHK.TRANS64 P0, [R0+URZ+0x88], R3 ;  /* 0x00008803000085a7 */ /* 0x000f2400080010ff */
[----:B--2-4-:R-:W-:Y:S05]  /*5050*/  @P0 EXIT ;  /* 0x000000000000094d */ /* 0x014fea0003800000 */
[----:B------:R-:W-:Y:S05]  /*5060*/  BRA `(.L_x_99) ;  /* 0xfffffffc00e87947 */ /* 0x000fea000383ffff */
.L_x_84:
[----:B------:R-:W-:-:S06]  /*5070*/  UISETP.GE.AND UP1, UPT, UR10, 0x4, UPT ;  /* 0x000000040a00788c */ /* 0x000fcc000bf26270 */
[----:B------:R-:W-:-:S13]  /*5080*/  PLOP3.LUT P0, PT, PT, PT, UP1, 0x80, 0x8 ;  /* 0x000000000008781c */ /* 0x000fda0003f0f018 */
[----:B------:R-:W-:Y:S05]  /*5090*/  @!P0 EXIT ;  /* 0x000000000000894d */ /* 0x000fea0003800000 */
[----:B------:R-:W-:Y:S01]  /*50a0*/  BAR.SYNC.DEFER_BLOCKING 0x6, 0xa0 ;  /* 0x0182800000007b1d */ /* 0x000fe20000010000 */
[C---:B------:R-:W-:Y:S01]  /*50b0*/  IMAD.SHL.U32 R198, R209.reuse, 0x40, RZ ;  /* 0x00000040d1c67824 */ /* 0x040fe200078e00ff */
[C---:B------:R-:W-:Y:S01]  /*50c0*/  LOP3.LUT R199, R209.reuse, 0x1, RZ, 0xc0, !PT ;  /* 0x00000001d1c77812 */ /* 0x040fe200078ec0ff */
[C---:B------:R-:W-:Y:S01]  /*50d0*/  IMAD.SHL.U32 R3, R209.reuse, 0x8, RZ ;  /* 0x00000008d1037824 */ /* 0x040fe200078e00ff */
[----:B------:R-:W-:Y:S01]  /*50e0*/  LOP3.LUT R208, R2, 0x60, R209, 0xf8, !PT ;  /* 0x0000006002d07812 */ /* 0x000fe200078ef8d1 */
[----:B------:R-:W-:Y:S01]  /*50f0*/  IMAD.U32 R181, R209, 0x10000, RZ ;  /* 0x00010000d1b57824 */ /* 0x000fe200078e00ff */
[----:B------:R-:W-:Y:S02]  /*5100*/  UMOV UR41, 0x400 ;  /* 0x0000040000297882 */ /* 0x000fe40000000000 */
[----:B------:R-:W1:Y:S01]  /*5110*/  LDC R197, c[0x0][0x370] ;  /* 0x0000dc00ffc57b82 */ /* 0x000e620000000800 */
[----:B------:R-:W-:Y:S01]  /*5120*/  ULEA UR41, UR45, UR41, 0x18 ;  /* 0x000000292d297291 */ /* 0x000fe2000f8ec0ff */
[----:B------:R-:W-:Y:S01]  /*5130*/  LOP3.LUT R4, R198, 0x1c0, RZ, 0xc0, !PT ;  /* 0x000001c0c6047812 */ /* 0x000fe200078ec0ff */
[----:B------:R-:W-:Y:S01]  /*5140*/  IMAD.MOV.U32 R207, RZ, RZ, 0x2 ;  /* 0x00000002ffcf7424 */ /* 0x000fe200078e00ff */
[----:B------:R-:W-:Y:S01]  /*5150*/  ISETP.NE.U32.AND P0, PT, R199, 0x1, PT ;  /* 0x00000001c700780c */ /* 0x000fe20003f05070 */
[----:B------:R-:W-:Y:S01]  /*5160*/  UIADD3 UR4, UPT, UPT, UR41, 0x400, URZ ;  /* 0x0000040029047890 */ /* 0x000fe2000fffe0ff */
[----:B------:R-:W-:Y:S01]  /*5170*/  LOP3.LUT R3, R4, 0x38, R3, 0xf8, !PT ;  /* 0x0000003804037812 */ /* 0x000fe200078ef803 */
[----:B------:R-:W-:Y:S01]  /*5180*/  IMAD.MOV.U32 R206, RZ, RZ, 0x4 ;  /* 0x00000004ffce7424 */ /* 0x000fe200078e00ff */
[----:B------:R-:W2:Y:S01]  /*5190*/  LDC R138, c[0x0][0xb0c] ;  /* 0x0002c300ff8a7b82 */ /* 0x000ea20000000800 */
[----:B------:R-:W-:Y:S01]  /*51a0*/  LOP3.LUT R181, R181, 0x600000, RZ, 0xc0, !PT ;  /* 0x00600000b5b57812 */ /* 0x000fe200078ec0ff */
[----:B------:R-:W-:Y:S01]  /*51b0*/  IMAD.MOV.U32 R205, RZ, RZ, 0x1 ;  /* 0x00000001ffcd7424 */ /* 0x000fe200078e00ff */
[----:B------:R-:W-:Y:S01]  /*51c0*/  R2P PR, R209, 0x6 ;  /* 0x00000006d1007804 */ /* 0x000fe20000000000 */
[----:B------:R-:W-:Y:S01]  /*51d0*/  IMAD.MOV.U32 R144, RZ, RZ, RZ ;  /* 0x000000ffff907224 */ /* 0x000fe200078e00ff */
[----:B------:R-:W-:Y:S01]  /*51e0*/  LOP3.LUT R198, R3, 0x1e00, R198, 0xf8, !PT ;  /* 0x00001e0003c67812 */ /* 0x000fe200078ef8c6 */
[----:B------:R-:W-:Y:S01]  /*51f0*/  IMAD.MOV.U32 R204, RZ, RZ, RZ ;  /* 0x000000ffffcc7224 */ /* 0x000fe200078e00ff */
[----:B------:R-:W-:Y:S01]  /*5200*/  P2R R3, PR, RZ, 0x1 ;  /* 0x00000001ff037803 */ /* 0x000fe20000000000 */
[----:B------:R-:W3:Y:S01]  /*5210*/  LDC R194, c[0x0][0xb20] ;  /* 0x0002c800ffc27b82 */ /* 0x000ee20000000800 */
[----:B------:R-:W4:Y:S01]  /*5220*/  LDS R0, [UR41+0x130] ;  /* 0x00013029ff007984 */ /* 0x000f220008000800 */
[----:B------:R-:W-:Y:S01]  /*5230*/  LOP3.LUT R209, R209, 0x60, RZ, 0xc0, !PT ;  /* 0x00000060d1d17812 */ /* 0x000fe200078ec0ff */
[----:B------:R-:W-:Y:S01]  /*5240*/  IMAD.MOV.U32 R211, RZ, RZ, RZ ;  /* 0x000000ffffd37224 */ /* 0x000fe200078e00ff */
[----:B------:R-:W-:Y:S01]  /*5250*/  SEL R207, R207, 0xfffffffe, !P1 ;  /* 0xfffffffecfcf7807 */ /* 0x000fe20004800000 */
[----:B------:R-:W-:Y:S01]  /*5260*/  IMAD.MOV.U32 R203, RZ, RZ, RZ ;  /* 0x000000ffffcb7224 */ /* 0x000fe200078e00ff */
[----:B------:R-:W-:Y:S01]  /*5270*/  SEL R206, R206, 0xfffffffc, !P2 ;  /* 0xfffffffccece7807 */ /* 0x000fe20005000000 */
[----:B------:R-:W-:Y:S01]  /*5280*/  IMAD.U32 R201, RZ, RZ, UR4 ;  /* 0x00000004ffc97e24 */ /* 0x000fe2000f8e00ff */
[----:B------:R-:W1:Y:S01]  /*5290*/  LDC R137, c[0x0][0xb30] ;  /* 0x0002cc00ff897b82 */ /* 0x000e620000000800 */
[----:B------:R-:W1:Y:S01]  /*52a0*/  LDCU.64 UR52, c[0x0][0x348] ;  /* 0x00006900ff3477ac */ /* 0x000e620008000a00 */
[----:B------:R-:W1:Y:S06]  /*52b0*/  LDCU UR40, c[0x0][0x384] ;  /* 0x00007080ff2877ac */ /* 0x000e6c0008000800 */
[----:B------:R-:W1:Y:S01]  /*52c0*/  LDC R195, c[0x0][0x388] ;  /* 0x0000e200ffc37b82 */ /* 0x000e620000000800 */
[----:B------:R-:W1:Y:S01]  /*52d0*/  LDCU.64 UR42, c[0x0][0x888] ;  /* 0x00011100ff2a77ac */ /* 0x000e620008000a00 */
[----:B------:R-:W1:Y:S06]  /*52e0*/  LDCU.64 UR46, c[0x0][0x8c0] ;  /* 0x00011800ff2e77ac */ /* 0x000e6c0008000a00 */
[----:B------:R-:W1:Y:S01]  /*52f0*/  LDC.64 R190, c[0x0][0xb10] ;  /* 0x0002c400ffbe7b82 */ /* 0x000e620000000a00 */
[----:B------:R-:W-:Y:S01]  /*5300*/  UMOV UR50, URZ ;  /* 0x000000ff00327c82 */ /* 0x000fe20008000000 */
[----:B------:R-:W-:-:S06]  /*5310*/  UMOV UR51, URZ ;  /* 0x000000ff00337c82 */ /* 0x000fcc0008000000 */
[----:B------:R-:W1:Y:S08]  /*5320*/  LDC.64 R132, c[0x0][0xb18] ;  /* 0x0002c600ff847b82 */ /* 0x000e700000000a00 */
[----:B------:R-:W1:Y:S01]  /*5330*/  LDC.64 R186, c[0x0][0x888] ;  /* 0x00022200ffba7b82 */ /* 0x000e620000000a00 */
[----:B----4-:R-:W-:-:S07]  /*5340*/  IMAD.IADD R181, R0, 0x1, R181 ;  /* 0x0000000100b57824 */ /* 0x010fce00078e02b5 */
[----:B------:R-:W4:Y:S08]  /*5350*/  LDC.64 R130, c[0x0][0xb28] ;  /* 0x0002ca00ff827b82 */ /* 0x000f300000000a00 */
[----:B------:R-:W1:Y:S08]  /*5360*/  LDC.64 R188, c[0x0][0x890] ;  /* 0x00022400ffbc7b82 */ /* 0x000e700000000a00 */
[----:B------:R-:W1:Y:S08]  /*5370*/  LDC.64 R184, c[0x0][0x8b0] ;  /* 0x00022c00ffb87b82 */ /* 0x000e700000000a00 */
[----:B------:R-:W1:Y:S08]  /*5380*/  LDC.64 R182, c[0x0][0x8a8] ;  /* 0x00022a00ffb67b82 */ /* 0x000e700000000a00 */
[----:B------:R-:W1:Y:S08]  /*5390*/  LDC.64 R134, c[0x0][0x8d0] ;  /* 0x00023400ff867b82 */ /* 0x000e700000000a00 */
[----:B--23--:R-:W1:Y:S02]  /*53a0*/  LDC R196, c[0x0][0x374] ;  /* 0x0000dd00ffc47b82 */ /* 0x00ce640000000800 */
.L_x_145:
[----:B------:R-:W-:Y:S02]  /*53b0*/  LEA R0, R211, UR41, 0x3 ;  /* 0x00000029d3007c11 */ /* 0x000fe4000f8e18ff */
[----:B------:R-:W-:Y:S02]  /*53c0*/  SHF.L.U32 R3, R203, 0x1f, RZ ;  /* 0x0000001fcb037819 */ /* 0x000fe400000006ff */
[----:B-1----:R-:W-:Y:S02]  /*53d0*/  LEA R16, R211, UR41, 0x4 ;  /* 0x00000029d3107c11 */ /* 0x002fe4000f8e20ff */
[----:B------:R-:W2:Y:S02]  /*53e0*/  SYNCS.PHASECHK.TRANS64.TRYWAIT P0, [R0+URZ+0xa0], R3 ;  /* 0x0000a003000075a7 */ /* 0x000ea400080011ff */
[----:B--2---:R-:W-:Y:S05]  /*53f0*/  @!P0 BRA `(.L_x_100) ;  /* 0x0000006c005c8947 */ /* 0x004fea0003800000 */
.L_x_194:
[----:B------:R-:W3:Y:S01]  /*5400*/  LDC.64 R12, c[0x0][0xb10] ;  /* 0x0002c400ff0c7b82 */ /* 0x000ee20000000a00 */
[----:B------:R-:W4:Y:S01]  /*5410*/  LDS.128 R16, [R16+0x110] ;  /* 0x0001100010107984 */ /* 0x000f220000000c00 */
[----:B-1----:R-:W-:Y:S01]  /*5420*/  ISETP.NE.AND P1, PT, R137, 0x1, PT ;  /* 0x000000018900780c */ /* 0x002fe20003f25270 */
[----:B--2---:R-:W-:Y:S01]  /*5430*/  VIADD R0, R0, 0xb0 ;  /* 0x000000b000007836 */ /* 0x004fe20000000000 */
[----:B------:R-:W-:Y:S04]  /*5440*/  ISETP.GE.AND P0, PT, R136, 0x1, PT ;  /* 0x000000018800780c */ /* 0x000fe80003f06270 */
[----:B------:R-:W1:Y:S01]  /*5450*/  LDC.64 R10, c[0x0][0xb18] ;  /* 0x0002c600ff0a7b82 */ /* 0x000e620000000a00 */
[----:B------:R-:W-:Y:S01]  /*5460*/  PRMT R0, RZ, 0x654, R0 ;  /* 0x00000654ff007816 */ /* 0x000fe20000000000 */
[----:B------:R-:W-:Y:S01]  /*5470*/  @!PT LDS RZ, [RZ] ;  /* 0x00000000fffff984 */ /* 0x000fe20000000800 */
[----:B------:R-:W-:Y:S01]  /*5480*/  @!PT LDS RZ, [RZ] ;  /* 0x00000000fffff984 */ /* 0x000fe20000000800 */
[----:B------:R-:W-:Y:S01]  /*5490*/  @!PT LDS RZ, [RZ] ;  /* 0x00000000fffff984 */ /* 0x000fe20000000800 */
[----:B------:R-:W-:Y:S01]  /*54a0*/  @!PT LDS RZ, [RZ] ;  /* 0x00000000fffff984 */ /* 0x000fe20000000800 */
[----:B------:R2:W-:Y:S06]  /*54b0*/  MEMBAR.ALL.CTA ;  /* 0x0000000000007992 */ /* 0x0005ec0000008000 */
[----:B--2---:R-:W2:Y:S01]  /*54c0*/  FENCE.VIEW.ASYNC.S ;  /* 0x00000000000073c6 */ /* 0x004ea20000000000 */
[----:B------:R-:W1:Y:S08]  /*54d0*/  @!P1 LDC R14, c[0x0][0xb20] ;  /* 0x0002c800ff0e9b82 */ /* 0x000e700000000800 */
[----:B------:R-:W1:Y:S01]  /*54e0*/  @!P1 LDC R9, c[0x0][0xb0c] ;  /* 0x0002c300ff099b82 */ /* 0x000e620000000800 */
[----:B--2---:R2:W-:Y:S01]  /*54f0*/  SYNCS.ARRIVE.TRANS64.RED.A1T0 RZ, [R0+URZ], RZ ;  /* 0x000000ff00ff79a7 */ /* 0x0045e200081004ff */
[----:B----4-:R-:W-:Y:S04]  /*5500*/  LOP3.LUT P4, RZ, R18, 0x1, RZ, 0xc0, !PT ;  /* 0x0000000112ff7812 */ /* 0x010fe8000788c0ff */
[----:B------:R-:W-:Y:S09]  /*5510*/  P2R R210, PR, RZ, 0x10 ;  /* 0x00000010ffd27803 */ /* 0x000ff20000000000 */
[----:B------:R-:W-:Y:S02]  /*5520*/  @P4 MOV R141, R16 ;  /* 0x00000010008d4202 */ /* 0x000fe40000000f00 */
[----:B------:R-:W-:Y:S01]  /*5530*/  @P4 LOP3.LUT R139, R17, 0xffff, RZ, 0xc0, !PT ;  /* 0x0000ffff118b4812 */ /* 0x000fe200078ec0ff */
[----:B--23--:R-:W-:Y:S06]  /*5540*/  @!P0 BRA `(.L_x_101) ;  /* 0x0000000000a48947 */ /* 0x00cfec0003800000 */
[----:B------:R-:W-:Y:S01]  /*5550*/  IMAD.HI.U32 R23, R196, R133, RZ ;  /* 0x00000085c4177227 */ /* 0x000fe200078e00ff */
[----:B------:R-:W-:Y:S02]  /*5560*/  ISETP.NE.AND P0, PT, R132, 0x1, PT ;  /* 0x000000018400780c */ /* 0x000fe40003f05270 */
[----:B------:R-:W-:Y:S01]  /*5570*/  ISETP.NE.AND P2, PT, R136, 0x1, PT ;  /* 0x000000018800780c */ /* 0x000fe20003f45270 */
[----:B------:R-:W-:Y:S01]  /*5580*/  IMAD.HI.U32 R22, R197, R190, RZ ;  /* 0x000000bec5167227 */ /* 0x000fe200078e00ff */
[----:B------:R-:W-:Y:S02]  /*5590*/  SHF.R.U32.HI R23, RZ, R194, R23 ;  /* 0x000000c2ff177219 */ /* 0x000fe40000011617 */
[----:B------:R-:W-:Y:S01]  /*55a0*/  ISETP.NE.AND P3, PT, R138, 0x1, PT ;  /* 0x000000018a00780c */ /* 0x000fe20003f65270 */
[----:B------:R-:W-:Y:S01]  /*55b0*/  IMAD.HI.U32 R26, R141, R190, RZ ;  /* 0x000000be8d1a7227 */ /* 0x000fe200078e00ff */
[----:B------:R-:W-:Y:S02]  /*55c0*/  SHF.R.U32.HI R22, RZ, R191, R22 ;  /* 0x000000bfff167219 */ /* 0x000fe40000011616 */
[----:B------:R-:W-:Y:S01]  /*55d0*/  SEL R3, R196, R23, !P0 ;  /* 0x00000017c4037207 */ /* 0x000fe20004000000 */
[----:B------:R-:W-:Y:S01]  /*55e0*/  IMAD.HI.U32 R23, R139, R133, RZ ;  /* 0x000000858b177227 */ /* 0x000fe200078e00ff */
[----:B------:R-:W-:Y:S02]  /*55f0*/  SEL R7, R197, R22, !P3 ;  /* 0x00000016c5077207 */ /* 0x000fe40005800000 */
[----:B------:R-:W-:Y:S01]  /*5600*/  SHF.R.U32.HI R26, RZ, R191, R26 ;  /* 0x000000bfff1a7219 */ /* 0x000fe2000001161a */
[-C--:B------:R-:W-:Y:S04]  /*5610*/  IMAD.HI.U32 R22, R3, R130.reuse, RZ ;  /* 0x0000008203167227 */ /* 0x080fe800078e00ff */
[----:B------:R-:W-:Y:S01]  /*5620*/  IMAD.HI.U32 R24, R7, R130, RZ ;  /* 0x0000008207187227 */ /* 0x000fe200078e00ff */
[-C--:B------:R-:W-:Y:S02]  /*5630*/  @P2 SHF.R.U32.HI R3, RZ, R131.reuse, R22 ;  /* 0x00000083ff032219 */ /* 0x080fe40000011616 */
[----:B------:R-:W-:Y:S02]  /*5640*/  SHF.R.U32.HI R22, RZ, R194, R23 ;  /* 0x000000c2ff167219 */ /* 0x000fe40000011617 */
[----:B------:R-:W-:Y:S01]  /*5650*/  @P2 SHF.R.U32.HI R7, RZ, R131, R24 ;  /* 0x00000083ff072219 */ /* 0x000fe20000011618 */
[C---:B------:R-:W-:Y:S01]  /*5660*/  IMAD R2, R136.reuse, R3, RZ ;  /* 0x0000000388027224 */ /* 0x040fe200078e02ff */
[----:B------:R-:W-:Y:S02]  /*5670*/  SEL R5, R139, R22, !P0 ;  /* 0x000000168b057207 */ /* 0x000fe40004000000 */
[----:B------:R-:W-:Y:S01]  /*5680*/  SEL R3, R141, R26, !P3 ;  /* 0x0000001a8d037207 */ /* 0x000fe20005800000 */
[----:B------:R-:W-:Y:S01]  /*5690*/  IMAD R4, R136, R7, RZ ;  /* 0x0000000788047224 */ /* 0x000fe200078e02ff */
[C---:B------:R-:W-:Y:S01]  /*56a0*/  ISETP.GE.AND P0, PT, R5.reuse, R2, PT ;  /* 0x000000020500720c */ /* 0x040fe20003f06270 */
[----:B------:R-:W-:Y:S03]  /*56b0*/  IMAD.HI.U32 R6, R5, R130, RZ ;  /* 0x0000008205067227 */ /* 0x000fe600078e00ff */
[----:B------:R-:W-:Y:S01]  /*56c0*/  ISETP.GE.OR P0, PT, R3, R4, P0 ;  /* 0x000000040300720c */ /* 0x000fe20000706670 */
[----:B------:R-:W-:Y:S01]  /*56d0*/  IMAD.MOV R4, RZ, RZ, -R3 ;  /* 0x000000ffff047224 */ /* 0x000fe200078e0a03 */
[-C--:B------:R-:W-:Y:S03]  /*56e0*/  SHF.R.U32.HI R6, RZ, R131.reuse, R6 ;  /* 0x00000083ff067219 */ /* 0x080fe60000011606 */
[----:B------:R-:W-:Y:S01]  /*56f0*/  IMAD R141, R138, R4, R141 ;  /* 0x000000048a8d7224 */ /* 0x000fe200078e028d */
[----:B------:R-:W-:Y:S05]  /*5700*/  SEL R15, R5, R6, !P2 ;  /* 0x00000006050f7207 */ /* 0x000fea0005000000 */
[----:B------:R-:W-:Y:S02]  /*5710*/  IMAD.MOV R6, RZ, RZ, -R15 ;  /* 0x000000ffff067224 */ /* 0x000fe400078e0a0f */
[C---:B------:R-:W-:Y:S04]  /*5720*/  @!P0 IMAD.HI.U32 R2, R3.reuse, R130, RZ ;  /* 0x0000008203028227 */ /* 0x040fe800078e00ff */
[----:B------:R-:W-:Y:S01]  /*5730*/  IMAD R6, R136, R6, R5 ;  /* 0x0000000688067224 */ /* 0x000fe200078e0205 */
[----:B------:R-:W-:Y:S04]  /*5740*/  @!P0 SHF.R.U32.HI R2, RZ, R131, R2 ;  /* 0x00000083ff028219 */ /* 0x000fe80000011602 */
[----:B------:R-:W-:Y:S02]  /*5750*/  @!P0 SEL R0, R3, R2, !P2 ;  /* 0x0000000203008207 */ /* 0x000fe40005000000 */
[----:B------:R-:W-:Y:S02]  /*5760*/  IADD3 R2, PT, PT, -R5, RZ, RZ ;  /* 0x000000ff05027210 */ /* 0x000fe40007ffe1ff */
[----:B------:R-:W-:Y:S01]  /*5770*/  @!P0 IADD3 R8, PT, PT, R15, -R0, RZ ;  /* 0x800000000f088210 */ /* 0x000fe20007ffe0ff */
[----:B------:R-:W-:Y:S02]  /*5780*/  @!P0 IMAD R0, R7, R6, R0 ;  /* 0x0000000607008224 */ /* 0x000fe400078e0200 */
[----:B------:R-:W-:Y:S02]  /*5790*/  IMAD R139, R132, R2, R139 ;  /* 0x00000002848b7224 */ /* 0x000fe400078e028b */
[----:B------:R-:W-:Y:S02]  /*57a0*/  @!P0 IMAD R5, R8, R136, R3 ;  /* 0x0000008808058224 */ /* 0x000fe400078e0203 */
[----:B------:R-:W-:Y:S04]  /*57b0*/  @!P0 IMAD.MOV.U32 R3, RZ, RZ, R0 ;  /* 0x000000ffff038224 */ /* 0x000fe800078e0000 */
[----:B------:R-:W-:Y:S02]  /*57c0*/  IMAD R141, R3, R138, R141 ;  /* 0x0000008a038d7224 */ /* 0x000fe400078e028d */
[----:B------:R-:W-:Y:S07]  /*57d0*/  IMAD R139, R5, R132, R139 ;  /* 0x00000084058b7224 */ /* 0x000fee00078e028b */
.L_x_101:
[----:B-1----:R-:W-:Y:S01]  /*57e0*/  @!P1 ISETP.NE.AND P0, PT, R10, 0x1, PT ;  /* 0x000000010a00980c */ /* 0x002fe20003f05270 */
[----:B------:R-:W-:Y:S01]  /*57f0*/  @!P1 IMAD.HI.U32 R3, R139, R11, RZ ;  /* 0x0000000b8b039227 */ /* 0x000fe200078e00ff */
[----:B------:R-:W-:Y:S01]  /*5800*/  R2UR UR38, R21 ;  /* 0x00000000152672ca */ /* 0x000fe200000e0000 */
[----:B------:R-:W-:Y:S01]  /*5810*/  BSSY.RECONVERGENT B6, `(.L_x_102) ;  /* 0x0000031000067945 */ /* 0x000fe20003800200 */
[----:B------:R-:W-:Y:S01]  /*5820*/  R2UR UR37, R20 ;  /* 0x00000000142572ca */ /* 0x000fe200000e0000 */
[----:B------:R-:W-:Y:S01]  /*5830*/  @!P1 IMAD.HI.U32 R0, R141, R12, RZ ;  /* 0x0000000c8d009227 */ /* 0x000fe200078e00ff */
[----:B------:R-:W-:Y:S02]  /*5840*/  @!P1 SHF.R.U32.HI R2, RZ, R14, R3 ;  /* 0x0000000eff029219 */ /* 0x000fe40000011603 */
[----:B------:R-:W-:Y:S01]  /*5850*/  @!P1 ISETP.NE.AND P2, PT, R9, 0x1, PT ;  /* 0x000000010900980c */ /* 0x000fe20003f45270 */
[----:B------:R-:W-:Y:S01]  /*5860*/  VIADD R211, R211, 0x1 ;  /* 0x00000001d3d37836 */ /* 0x000fe20000000000 */
[----:B------:R-:W-:Y:S02]  /*5870*/  @!P1 SEL R2, R139, R2, !P0 ;  /* 0x000000028b029207 */ /* 0x000fe40004000000 */
[----:B------:R-:W-:Y:S02]  /*5880*/  @!P1 SHF.R.U32.HI R0, RZ, R13, R0 ;  /* 0x0000000dff009219 */ /* 0x000fe40000011600 */
[----:B------:R-:W-:Y:S01]  /*5890*/  LOP3.LUT P0, RZ, R201, 0x3f0, RZ, 0xc0, !PT ;  /* 0x000003f0c9ff7812 */ /* 0x000fe2000780c0ff */
[----:B------:R-:W-:Y:S01]  /*58a0*/  USHF.L.U32 UR38, UR38, 0x7, URZ ;  /* 0x0000000726267899 */ /* 0x000fe200080006ff */
[----:B------:R-:W-:Y:S01]  /*58b0*/  @!P1 SEL R3, R141, R0, !P2 ;  /* 0x000000008d039207 */ /* 0x000fe20005000000 */
[----:B------:R-:W-:Y:S01]  /*58c0*/  USHF.L.U32 UR37, UR37, 0x8, URZ ;  /* 0x0000000825257899 */ /* 0x000fe200080006ff */
[----:B------:R-:W-:Y:S03]  /*58d0*/  @P4 SHF.R.U32.HI R202, RZ, 0x10, R17 ;  /* 0x00000010ffca4819 */ /* 0x000fe60000011611 */
[----:B------:R-:W-:Y:S02]  /*58e0*/  @!P1 IMAD.IADD R0, R2, 0x1, -R3 ;  /* 0x0000000102009824 */ /* 0x000fe400078e0a03 */
[----:B------:R-:W-:Y:S02]  /*58f0*/  @!P1 IMAD.IADD R2, R3, 0x1, -R2 ;  /* 0x0000000103029824 */ /* 0x000fe400078e0a02 */
[----:B------:R-:W-:Y:S02]  /*5900*/  @!P1 IMAD R141, R0, R9, R141 ;  /* 0x00000009008d9224 */ /* 0x000fe400078e028d */
[----:B------:R-:W-:Y:S01]  /*5910*/  @!P1 IMAD R139, R2, R10, R139 ;  /* 0x0000000a028b9224 */ /* 0x000fe200078e028b */
[----:B------:R-:W-:Y:S06]  /*5920*/  @!P0 BRA `(.L_x_103) ;  /* 0x00000000007c8947 */ /* 0x000fec0003800000 */
[----:B------:R-:W1:Y:S01]  /*5930*/  LDCU.64 UR8, c[0x4][0x80] ;  /* 0x01001000ff0877ac */ /* 0x000e620008000a00 */
[----:B------:R-:W-:Y:S01]  /*5940*/  MOV R2, 0x0 ;  /* 0x0000000000027802 */ /* 0x000fe20000000f00 */
[----:B------:R-:W-:Y:S02]  /*5950*/  HFMA2 R12, -RZ, RZ, 0, 5.9604644775390625e-08 ;  /* 0x00000001ff0c7431 */ /* 0x000fe400000001ff */
[----:B------:R-:W-:Y:S01]  /*5960*/  IMAD.MOV.U32 R8, RZ, RZ, 0x70 ;  /* 0x00000070ff087424 */ /* 0x000fe200078e00ff */
[----:B------:R2:W3:Y:S01]  /*5970*/  LDC.64 R14, c[0x4][R2] ;  /* 0x01000000020e7b82 */ /* 0x0004e20000000a00 */
[----:B------:R-:W4:Y:S01]  /*5980*/  LDCU.64 UR6, c[0x4][0x88] ;  /* 0x01001100ff0677ac */ /* 0x000f220008000a00 */
[----:B------:R-:W-:Y:S01]  /*5990*/  IMAD.MOV.U32 R13, RZ, RZ, RZ ;  /* 0x000000ffff0d7224 */ /* 0x000fe200078e00ff */
[----:B------:R-:W2:Y:S01]  /*59a0*/  LDCU.64 UR4, c[0x4][0x8] ;  /* 0x01000100ff0477ac */ /* 0x000ea20008000a00 */
[----:B-1----:R-:W-:Y:S01]  /*59b0*/  MOV R5, UR9 ;  /* 0x0000000900057c02 */ /* 0x002fe20008000f00 */
[----:B------:R-:W-:Y:S01]  /*59c0*/  IMAD.U32 R4, RZ, RZ, UR8 ;  /* 0x00000008ff047e24 */ /* 0x000fe2000f8e00ff */
[----:B----4-:R-:W-:Y:S01]  /*59d0*/  MOV R7, UR7 ;  /* 0x0000000700077c02 */ /* 0x010fe20008000f00 */
[----:B------:R-:W-:Y:S01]  /*59e0*/  IMAD.U32 R6, RZ, RZ, UR6 ;  /* 0x00000006ff067e24 */ /* 0x000fe2000f8e00ff */
[----:B--2---:R-:W-:Y:S01]  /*59f0*/  MOV R11, UR5 ;  /* 0x00000005000b7c02 */ /* 0x004fe20008000f00 */
[----:B------:R-:W-:Y:S02]  /*5a00*/  IMAD.U32 R10, RZ, RZ, UR4 ;  /* 0x00000004ff0a7e24 */ /* 0x000fe4000f8e00ff */
[----:B------:R-:W-:Y:S07]  /*5a10*/  LEPC R20, `(.L_x_104) ;  /* 0x000000001014794e */ /* 0x000fee0000000000 */
[----:B---3-5:R-:W-:Y:S05]  /*5a20*/  CALL.ABS.NOINC R14 ;  /* 0x000000000e007343 */ /* 0x028fea0003c00000 */
.L_x_104:
[----:B------:R-:W1:Y:S01]  /*5a30*/  LDCU.64 UR8, c[0x4][0x80] ;  /* 0x01001000ff0877ac */ /* 0x000e620008000a00 */
[----:B------:R-:W2:Y:S01]  /*5a40*/  LDC.64 R2, c[0x4][R2] ;  /* 0x0100000002027b82 */ /* 0x000ea20000000a00 */
[----:B------:R-:W-:Y:S02]  /*5a50*/  HFMA2 R12, -RZ, RZ, 0, 5.9604644775390625e-08 ;  /* 0x00000001ff0c7431 */ /* 0x000fe400000001ff */
[----:B------:R-:W-:Y:S02]  /*5a60*/  IMAD.MOV.U32 R8, RZ, RZ, 0x70 ;  /* 0x00000070ff087424 */ /* 0x000fe400078e00ff */
[----:B------:R-:W-:Y:S01]  /*5a70*/  IMAD.MOV.U32 R13, RZ, RZ, RZ ;  /* 0x000000ffff0d7224 */ /* 0x000fe200078e00ff */
[----:B------:R-:W3:Y:S01]  /*5a80*/  LDCU.64 UR6, c[0x4][0x88] ;  /* 0x01001100ff0677ac */ /* 0x000ee20008000a00 */
[----:B------:R-:W4:Y:S01]  /*5a90*/  LDCU.64 UR4, c[0x4][0x8] ;  /* 0x01000100ff0477ac */ /* 0x000f220008000a00 */
[----:B-1----:R-:W-:Y:S02]  /*5aa0*/  MOV R4, UR8 ;  /* 0x0000000800047c02 */ /* 0x002fe40008000f00 */
[----:B------:R-:W-:Y:S02]  /*5ab0*/  MOV R5, UR9 ;  /* 0x0000000900057c02 */ /* 0x000fe40008000f00 */
[----:B---3--:R-:W-:Y:S01]  /*5ac0*/  MOV R7, UR7 ;  /* 0x0000000700077c02 */ /* 0x008fe20008000f00 */
[----:B------:R-:W-:Y:S01]  /*5ad0*/  IMAD.U32 R6, RZ, RZ, UR6 ;  /* 0x00000006ff067e24 */ /* 0x000fe2000f8e00ff */
[----:B----4-:R-:W-:Y:S01]  /*5ae0*/  MOV R11, UR5 ;  /* 0x00000005000b7c02 */ /* 0x010fe20008000f00 */
[----:B------:R-:W-:Y:S02]  /*5af0*/  IMAD.U32 R10, RZ, RZ, UR4 ;  /* 0x00000004ff0a7e24 */ /* 0x000fe4000f8e00ff */
[----:B------:R-:W-:Y:S07]  /*5b00*/  LEPC R20, `(.L_x_103) ;  /* 0x000000001014794e */ /* 0x000fee0000000000 */
[----:B--2---:R-:W-:Y:S05]  /*5b10*/  CALL.ABS.NOINC R2 ;  /* 0x0000000002007343 */ /* 0x004fea0003c00000 */
.L_x_103:
[----:B------:R-:W-:Y:S05]  /*5b20*/  BSYNC.RECONVERGENT B6 ;  /* 0x0000000000067941 */ /* 0x000fea0003800200 */
.L_x_102:
[----:B------:R-:W-:Y:S01]  /*5b30*/  ISETP.NE.U32.AND P3, PT, R188, RZ, PT ;  /* 0x000000ffbc00720c */ /* 0x000fe20003f65070 */
[----:B------:R-:W-:Y:S01]  /*5b40*/  USHF.R.S32.HI UR4, URZ, 0x1f, UR44 ;  /* 0x0000001fff047899 */ /* 0x000fe2000801142c */
[----:B------:R-:W-:Y:S01]  /*5b50*/  IADD3 R6, P0, PT, R208, UR38, RZ ;  /* 0x00000026d0067c10 */ /* 0x000fe2000ff1e0ff */
[----:B------:R-:W-:Y:S01]  /*5b60*/  IMAD.U32 R2, RZ, RZ, UR38 ;  /* 0x00000026ff027e24 */ /* 0x000fe2000f8e00ff */
[----:B------:R-:W-:Y:S01]  /*5b70*/  ISETP.NE.AND.EX P3, PT, R189, RZ, PT, P3 ;  /* 0x000000ffbd00720c */ /* 0x000fe20003f65330 */
[----:B------:R-:W1:Y:S01]  /*5b80*/  LDCU UR5, c[0x0][0x8c8] ;  /* 0x00011900ff0577ac */ /* 0x000e620008000800 */
[----:B------:R-:W-:Y:S01]  /*5b90*/  ISETP.NE.U32.AND P4, PT, R184, RZ, PT ;  /* 0x000000ffb800720c */ /* 0x000fe20003f85070 */
[----:B------:R-:W-:Y:S01]  /*5ba0*/  IMAD R0, R134, UR4, RZ ;  /* 0x0000000486007c24 */ /* 0x000fe2000f8e02ff */
[----:B------:R-:W-:Y:S01]  /*5bb0*/  LEA.HI.X.SX32 R7, R2, RZ, 0x1, P0 ;  /* 0x000000ff02077211 */ /* 0x000fe200000f0eff */
[----:B------:R-:W-:Y:S01]  /*5bc0*/  UISETP.NE.U32.AND UP0, UPT, UR46, URZ, UPT ;  /* 0x000000ff2e00728c */ /* 0x000fe2000bf05070 */
[----:B------:R-:W-:Y:S01]  /*5bd0*/  ISETP.NE.U32.AND P2, PT, RZ, UR42, PT ;  /* 0x0000002aff007c0c */ /* 0x000fe2000bf45070 */
[----:B------:R-:W-:Y:S01]  /*5be0*/  IMAD R0, R135, UR44, R0 ;  /* 0x0000002c87007c24 */ /* 0x000fe2000f8e0200 */
[----:B------:R-:W-:Y:S01]  /*5bf0*/  ISETP.NE.U32.AND P1, PT, R188, RZ, PT ;  /* 0x000000ffbc00720c */ /* 0x000fe20003f25070 */
[----:B------:R-:W-:Y:S01]  /*5c00*/  IMAD.WIDE.U32 R6, R134, UR44, R6 ;  /* 0x0000002c86067c25 */ /* 0x000fe2000f8e0006 */
[----:B------:R-:W-:Y:S02]  /*5c10*/  ISETP.NE.AND.EX P4, PT, R185, RZ, PT, P4 ;  /* 0x000000ffb900720c */ /* 0x000fe40003f85340 */
[----:B------:R-:W-:Y:S01]  /*5c20*/  ISETP.NE.AND.EX P2, PT, RZ, UR43, PT, P2 ;  /* 0x0000002bff007c0c */ /* 0x000fe2000bf45320 */
[----:B------:R-:W-:Y:S01]  /*5c30*/  IMAD.IADD R2, R7, 0x1, R0 ;  /* 0x0000000107027824 */ /* 0x000fe200078e0200 */
[C---:B------:R-:W-:Y:S04]  /*5c40*/  LEA R4, P0, R6.reuse, UR46, 0x1 ;  /* 0x0000002e06047c11 */ /* 0x040fe8000f8008ff */
[----:B------:R-:W-:Y:S01]  /*5c50*/  LEA.HI.X R5, R6, UR47, R2, 0x1, P0 ;  /* 0x0000002f06057c11 */ /* 0x000fe200080f0c02 */
[----:B-1----:R-:W-:Y:S08]  /*5c60*/  @!P3 BRA `(.L_x_105) ;  /* 0x00000000002cb947 */ /* 0x002ff00003800000 */
[----:B------:R-:W-:Y:S01]  /*5c70*/  ISETP.NE.U32.AND P0, PT, R186, RZ, PT ;  /* 0x000000ffba00720c */ /* 0x000fe20003f05070 */
[----:B------:R-:W-:Y:S03]  /*5c80*/  IMAD.MOV.U32 R193, RZ, RZ, 0x1 ;  /* 0x00000001ffc17424 */ /* 0x000fe600078e00ff */
[----:B------:R-:W-:Y:S11]  /*5c90*/  ISETP.NE.AND.EX P0, PT, R187, RZ, PT, P0 ;  /* 0x000000ffbb00720c */ /* 0x000ff60003f05300 */
[----:B------:R-:W-:Y:S02]  /*5ca0*/  @!UPT UIADD3 URZ, UPT, UPT, URZ, URZ, URZ ;  /* 0x000000fffffff290 */ /* 0x000fe4000fffe0ff */
[----:B------:R-:W1:Y:S01]  /*5cb0*/  @P0 LDC.64 R2, c[0x0][0x888] ;  /* 0x00022200ff020b82 */ /* 0x000e620000000a00 */
[----:B------:R-:W-:Y:S04]  /*5cc0*/  @P0 IMAD R0, R188, UR44, RZ ;  /* 0x0000002cbc000c24 */ /* 0x000fe8000f8e02ff */
[----:B-1----:R-:W-:Y:S04]  /*5cd0*/  @P0 IMAD.WIDE R2, R0, 0x4, R2 ;  /* 0x0000000400020825 */ /* 0x002fe800078e0202 */
[----:B------:R-:W-:Y:S01]  /*5ce0*/  HFMA2 R0, -RZ, RZ, 0, 5.9604644775390625e-08 ;  /* 0x00000001ff007431 */ /* 0x000fe200000001ff */
[----:B-----5:R1:W5:Y:S04]  /*5cf0*/  @P0 LDG.E R145, desc[UR48][R2.64] ;  /* 0x0000003002910981 */ /* 0x020368000c1e1900 */
[----:B------:R-:W-:Y:S01]  /*5d00*/  @!P0 PRMT R193, R0, 0x7610, R193 ;  /* 0x0000761000c18816 */ /* 0x000fe200000000c1 */
[----:B-1----:R-:W2:Y:S06]  /*5d10*/  @!P0 LDC R145, c[0x0][0x880] ;  /* 0x00022000ff918b82 */ /* 0x002eac0000000800 */
.L_x_105:
[----:B------:R-:W-:Y:S01]  /*5d20*/  ISETP.NE.AND.EX P0, PT, R189, RZ, PT, P1 ;  /* 0x000000ffbd00720c */ /* 0x000fe20003f05310 */
[----:B------:R-:W-:Y:S01]  /*5d30*/  UISETP.NE.AND.EX UP0, UPT, UR47, URZ, UPT, UP0 ;  /* 0x000000ff2f00728c */ /* 0x000fe2000bf05300 */
[----:B------:R-:W-:Y:S01]  /*5d40*/  LOP3.LUT R205, R205, 0x1, RZ, 0x3c, !PT ;  /* 0x00000001cdcd7812 */ /* 0x000fe200078e3cff */
[----:B------:R-:W-:Y:S01]  /*5d50*/  IMAD.U32 R2, RZ, RZ, UR5 ;  /* 0x00000005ff027e24 */ /* 0x000fe2000f8e00ff */
[----:B------:R-:W-:Y:S09]  /*5d60*/  @!P4 BRA `(.L_x_106) ;  /* 0x000000000020c947 */ /* 0x000ff20003800000 */
[----:B------:R-:W-:Y:S04]  /*5d70*/  ISETP.NE.U32.AND P4, PT, R182, RZ, PT ;  /* 0x000000ffb600720c */ /* 0x000fe80003f85070 */
[----:B------:R-:W-:Y:S11]  /*5d80*/  ISETP.NE.AND.EX P4, PT, R183, RZ, PT, P4 ;  /* 0x000000ffb700720c */ /* 0x000ff60003f85340 */
[----:B------:R-:W-:Y:S02]  /*5d90*/  @!UPT UIADD3 URZ, UPT, UPT, URZ, URZ, URZ ;  /* 0x000000fffffff290 */ /* 0x000fe4000fffe0ff */
[----:B------:R-:W1:Y:S01]  /*5da0*/  @P4 LDC.64 R6, c[0x0][0x8a8] ;  /* 0x00022a00ff064b82 */ /* 0x000e620000000a00 */
[----:B------:R-:W-:Y:S04]  /*5db0*/  @P4 IMAD R0, R184, UR44, RZ ;  /* 0x0000002cb8004c24 */ /* 0x000fe8000f8e02ff */
[----:B-1----:R-:W-:Y:S05]  /*5dc0*/  @P4 IMAD.WIDE R6, R0, 0x4, R6 ;  /* 0x0000000400064825 */ /* 0x002fea00078e0206 */
[----:B-----5:R1:W5:Y:S02]  /*5dd0*/  @P4 LDG.E R143, desc[UR48][R6.64] ;  /* 0x00000030068f4981 */ /* 0x020364000c1e1900 */
[----:B-1----:R-:W3:Y:S02]  /*5de0*/  @!P4 LDC R143, c[0x0][0x8a0] ;  /* 0x00022800ff8fcb82 */ /* 0x002ee40000000800 */
.L_x_106:
[----:B------:R-:W-:Y:S04]  /*5df0*/  PLOP3.LUT P4, PT, PT, PT, PT, 0x8, 0x80 ;  /* 0x000000000080781c */ /* 0x000fe80003f8e170 */
[----:B------:R-:W-:Y:S01]  /*5e00*/  P2R R215, PR, RZ, 0x10 ;  /* 0x00000010ffd77803 */ /* 0x000fe20000000000 */
[----:B------:R-:W-:Y:S08]  /*5e10*/  @P2 BRA P0, `(.L_x_107) ;  /* 0x0000000000342947 */ /* 0x000ff00000000000 */
[----:B------:R-:W-:Y:S02]  /*5e20*/  ISETP.NE.AND.EX P0, PT, R189, RZ, PT, P1 ;  /* 0x000000ffbd00720c */ /* 0x000fe40003f05310 */
[----:B------:R-:W-:Y:S11]  /*5e30*/  PLOP3.LUT P1, PT, PT, PT, PT, 0x80, 0x8 ;  /* 0x000000000008781c */ /* 0x000ff60003f2f070 */
[----:B------:R-:W-:Y:S02]  /*5e40*/  @P0 LOP3.LUT P2, RZ, R193, 0xff, RZ, 0xc0, !PT ;  /* 0x000000ffc1ff0812 */ /* 0x000fe4000784c0ff */
[----:B------:R-:W-:Y:S02]  /*5e50*/  @P0 ISETP.NE.U32.AND P4, PT, RZ, UR42, PT ;  /* 0x0000002aff000c0c */ /* 0x000fe4000bf85070 */
[----:B------:R-:W-:Y:S02]  /*5e60*/  @P0 PLOP3.LUT P1, PT, P2, PT, PT, 0x80, 0x8 ;  /* 0x000000000008081c */ /* 0x000fe4000172f070 */
[C---:B--2--5:R-:W-:Y:S02]  /*5e70*/  @P0 FSETP.NEU.AND P2, PT, R145.reuse, RZ, PT ;  /* 0x000000ff9100020b */ /* 0x064fe40003f4d000 */
[----:B------:R-:W-:Y:S02]  /*5e80*/  @P0 ISETP.NE.AND.EX P4, PT, RZ, UR43, PT, P4 ;  /* 0x0000002bff000c0c */ /* 0x000fe4000bf85340 */
[----:B------:R-:W-:Y:S02]  /*5e90*/  @P0 SEL R0, RZ, 0xffffffff, P2 ;  /* 0xffffffffff000807 */ /* 0x000fe40001000000 */
[----:B------:R-:W-:Y:S05]  /*5ea0*/  @!P0 FSETP.EQ.AND P5, PT, R145, RZ, PT ;  /* 0x000000ff9100820b */ /* 0x000fea0003fa2000 */
[----:B------:R-:W-:Y:S04]  /*5eb0*/  @!P1 SEL R0, RZ, 0xffffffff, P4 ;  /* 0xffffffffff009807 */ /* 0x000fe80002000000 */
[----:B------:R-:W-:Y:S04]  /*5ec0*/  @P0 LOP3.LUT R0, R0, 0x1, RZ, 0xc0, !PT ;  /* 0x0000000100000812 */ /* 0x000fe800078ec0ff */
[----:B------:R-:W-:Y:S04]  /*5ed0*/  @P0 ISETP.EQ.U32.AND P5, PT, R0, 0x1, PT ;  /* 0x000000010000080c */ /* 0x000fe80003fa2070 */
[----:B------:R-:W-:Y:S09]  /*5ee0*/  P2R R215, PR, RZ, 0x20 ;  /* 0x00000020ffd77803 */ /* 0x000ff20000000000 */
.L_x_107:
[----:B------:R-:W-:Y:S05]  /*5ef0*/  BRA.U !UP0, `(.L_x_108) ;  /* 0x0000000108187547 */ /* 0x000fea000b800000 */
[----:B------:R-:W-:Y:S01]  /*5f00*/  ISETP.LE.AND P0, PT, R195, UR37, PT ;  /* 0x00000025c3007c0c */ /* 0x000fe2000bf03270 */
[----:B------:R-:W-:Y:S05]  /*5f10*/  VIADD R0, R208, UR38 ;  /* 0x00000026d0007c36 */ /* 0x000fea0008000000 */
[----:B------:R-:W-:Y:S02]  /*5f20*/  ISETP.GE.OR P0, PT, R0, UR40, P0 ;  /* 0x0000002800007c0c */ /* 0x000fe40008706670 */
[----:B------:R-:W-:Y:S11]  /*5f30*/  PRMT R0, RZ, 0x7610, R0 ;  /* 0x00007610ff007816 */ /* 0x000ff60000000000 */
[----:B------:R-:W4:Y:S02]  /*5f40*/  @!P0 LDG.E.U16 R0, desc[UR48][R4.64] ;  /* 0x0000003004008981 */ /* 0x000f24000c1e1500 */
[----:B----4-:R-:W-:Y:S07]  /*5f50*/  HADD2.F32 R2, -RZ, R0.H0_H0 ;  /* 0x20000000ff027230 */ /* 0x010fee0000004100 */
.L_x_108:
[----:B------:R-:W-:Y:S01]  /*5f60*/  ISETP.NE.AND P5, PT, R215, RZ, PT ;  /* 0x000000ffd700720c */ /* 0x000fe20003fa5270 */
[----:B------:R-:W-:Y:S01]  /*5f70*/  IMAD.SHL.U32 R217, R198, 0x2, RZ ;  /* 0x00000002c6d97824 */ /* 0x000fe200078e00ff */
[----:B------:R-:W-:Y:S01]  /*5f80*/  LEA R218, R144, UR41, 0x3 ;  /* 0x0000002990da7c11 */ /* 0x000fe2000f8e18ff */
[----:B------:R-:W-:Y:S01]  /*5f90*/  IMAD.SHL.U32 R147, R206, 0x10, RZ ;  /* 0x00000010ce937824 */ /* 0x000fe200078e00ff */
[----:B------:R-:W-:Y:S01]  /*5fa0*/  SHF.L.U32 R3, R204, 0x1f, RZ ;  /* 0x0000001fcc037819 */ /* 0x000fe200000006ff */
[----:B------:R-:W-:Y:S01]  /*5fb0*/  VIADD R220, R217, UR41 ;  /* 0x00000029d9dc7c36 */ /* 0x000fe20008000000 */
[----:B------:R-:W-:Y:S01]  /*5fc0*/  ISETP.NE.U32.AND P2, PT, RZ, UR42, PT ;  /* 0x0000002aff007c0c */ /* 0x000fe2000bf45070 */
[----:B------:R-:W-:Y:S01]  /*5fd0*/  IMAD.SHL.U32 R223, R207, 0x10, RZ ;  /* 0x00000010cfdf7824 */ /* 0x000fe200078e00ff */
[----:B------:R-:W-:Y:S01]  /*5fe0*/  BSSY B1, `(.L_x_109) ;  /* 0x000004d000017945 */ /* 0x000fe20003800000 */
[----:B------:R-:W-:Y:S01]  /*5ff0*/  IMAD.IADD R214, R220, 0x1, R147 ;  /* 0x00000001dcd67824 */ /* 0x000fe200078e0293 */
[----:B------:R-:W-:Y:S01]  /*6000*/  ISETP.NE.AND.EX P2, PT, RZ, UR43, PT, P2 ;  /* 0x0000002bff007c0c */ /* 0x000fe2000bf45320 */
[----:B------:R-:W-:Y:S01]  /*6010*/  IMAD.MOV.U32 R225, RZ, RZ, 0x1 ;  /* 0x00000001ffe17424 */ /* 0x000fe200078e00ff */
[----:B------:R-:W-:Y:S02]  /*6020*/  CS2R R150, SRZ ;  /* 0x0000000000967805 */ /* 0x000fe4000001ff00 */
[----:B------:R-:W-:Y:S01]  /*6030*/  @!P5 SHF.L.U32 R4, R205, 0x1f, RZ ;  /* 0x0000001fcd04d819 */ /* 0x000fe200000006ff */
[----:B------:R-:W-:Y:S01]  /*6040*/  IMAD R146, R144, 0x100, R181 ;  /* 0x0000010090927824 */ /* 0x000fe200078e02b5 */
[----:B------:R-:W-:Y:S01]  /*6050*/  SEL R5, RZ, 0xffffffff, P2 ;  /* 0xffffffffff057807 */ /* 0x000fe20001000000 */
[----:B------:R-:W-:Y:S01]  /*6060*/  IMAD.MOV.U32 R224, RZ, RZ, RZ ;  /* 0x000000ffffe07224 */ /* 0x000fe200078e00ff */
[----:B------:R-:W1:Y:S01]  /*6070*/  @!P5 SYNCS.PHASECHK.TRANS64.TRYWAIT P1, [UR41+0x50], R4 ;  /* 0x00005004ff00d5a7 */ /* 0x000e620008021129 */
[----:B--2--5:R-:W-:Y:S02]  /*6080*/  FSETP.NEU.AND P2, PT, R145, RZ, PT ;  /* 0x000000ff9100720b */ /* 0x024fe40003f4d000 */
[----:B------:R-:W-:Y:S02]  /*6090*/  CS2R R148, SRZ ;  /* 0x0000000000947805 */ /* 0x000fe4000001ff00 */
[----:B------:R-:W-:Y:S02]  /*60a0*/  CS2R R154, SRZ ;  /* 0x00000000009a7805 */ /* 0x000fe4000001ff00 */
[----:B------:R-:W-:Y:S02]  /*60b0*/  CS2R R152, SRZ ;  /* 0x0000000000987805 */ /* 0x000fe4000001ff00 */
[----:B------:R-:W-:Y:S02]  /*60c0*/  SEL R0, RZ, 0xffffffff, P2 ;  /* 0xffffffffff007807 */ /* 0x000fe40001000000 */
[----:B------:R-:W-:Y:S02]  /*60d0*/  CS2R R158, SRZ ;  /* 0x00000000009e7805 */ /* 0x000fe4000001ff00 */
[----:B------:R-:W-:Y:S02]  /*60e0*/  LOP3.LUT P2, R212, R193, 0xff, RZ, 0xc0, !PT ;  /* 0x000000ffc1d47812 */ /* 0x000fe4000784c0ff */
[----:B------:R-:W-:Y:S02]  /*60f0*/  CS2R R156, SRZ ;  /* 0x00000000009c7805 */ /* 0x000fe4000001ff00 */
[----:B------:R-:W-:Y:S02]  /*6100*/  CS2R R162, SRZ ;  /* 0x0000000000a27805 */ /* 0x000fe4000001ff00 */
[----:B------:R-:W-:Y:S02]  /*6110*/  CS2R R160, SRZ ;  /* 0x0000000000a07805 */ /* 0x000fe4000001ff00 */
[----:B------:R-:W-:Y:S02]  /*6120*/  @P3 SEL R0, R5, R0, !P2 ;  /* 0x0000000005003207 */ /* 0x000fe40005000000 */
[----:B------:R-:W-:Y:S02]  /*6130*/  CS2R R166, SRZ ;  /* 0x0000000000a67805 */ /* 0x000fe4000001ff00 */
[----:B------:R-:W-:Y:S02]  /*6140*/  CS2R R164, SRZ ;  /* 0x0000000000a47805 */ /* 0x000fe4000001ff00 */
[----:B------:R-:W-:Y:S02]  /*6150*/  CS2R R170, SRZ ;  /* 0x0000000000aa7805 */ /* 0x000fe4000001ff00 */
[----:B------:R-:W-:Y:S01]  /*6160*/  LOP3.LUT R0, R0, 0x1, RZ, 0xc0, !PT ;  /* 0x0000000100007812 */ /* 0x000fe200078ec0ff */
[----:B------:R2:W4:Y:S01]  /*6170*/  SYNCS.PHASECHK.TRANS64.TRYWAIT P0, [R218+URZ+0xc0], R3 ;  /* 0x0000c003da0075a7 */ /* 0x00052200080011ff */
[----:B------:R-:W-:Y:S02]  /*6180*/  CS2R R168, SRZ ;  /* 0x0000000000a87805 */ /* 0x000fe4000001ff00 */
[----:B------:R-:W-:Y:S02]  /*6190*/  CS2R R174, SRZ ;  /* 0x0000000000ae7805 */ /* 0x000fe4000001ff00 */
[----:B------:R-:W-:Y:S02]  /*61a0*/  ISETP.NE.U32.AND P4, PT, R0, 0x1, PT ;  /* 0x000000010000780c */ /* 0x000fe40003f85070 */
[----:B------:R-:W-:Y:S02]  /*61b0*/  CS2R R172, SRZ ;  /* 0x0000000000ac7805 */ /* 0x000fe4000001ff00 */
[----:B------:R-:W-:Y:S02]  /*61c0*/  CS2R R178, SRZ ;  /* 0x0000000000b27805 */ /* 0x000fe4000001ff00 */
[----:B------:R-:W-:Y:S02]  /*61d0*/  CS2R R176, SRZ ;  /* 0x0000000000b07805 */ /* 0x000fe4000001ff00 */
[----:B------:R-:W-:Y:S01]  /*61e0*/  P2R R226, PR, RZ, 0x10 ;  /* 0x00000010ffe27803 */ /* 0x000fe20000000000 */
[----:B------:R-:W-:Y:S02]  /*61f0*/  IMAD.IADD R216, R220, 0x1, R223 ;  /* 0x00000001dcd87824 */ /* 0x000fe400078e02df */
[----:B------:R-:W-:Y:S01]  /*6200*/  IMAD.IADD R213, R223, 0x1, R214 ;  /* 0x00000001dfd57824 */ /* 0x000fe200078e02d6 */
[----:B-1----:R-:W-:Y:S01]  /*6210*/  @!P5 SEL R225, RZ, 0x1, !P1 ;  /* 0x00000001ffe1d807 */ /* 0x002fe20004800000 */
[----:B--2---:R-:W-:Y:S06]  /*6220*/  @P5 BRA `(.L_x_110) ;  /* 0x0000000000a05947 */ /* 0x004fec0003800000 */
[----:B------:R-:W-:Y:S01]  /*6230*/  @P4 IMAD.MOV.U32 R5, RZ, RZ, -0x10 ;  /* 0xfffffff0ff054424 */ /* 0x000fe200078e00ff */
[----:B------:R-:W-:Y:S01]  /*6240*/  ISETP.NE.AND P1, PT, R225, RZ, PT ;  /* 0x000000ffe100720c */ /* 0x000fe20003f25270 */
[----:B------:R-:W-:Y:S01]  /*6250*/  BSSY B0, `(.L_x_111) ;  /* 0x0000010000007945 */ /* 0x000fe20003800000 */
[----:B------:R-:W-:Y:S02]  /*6260*/  ISETP.NE.U32.AND P5, PT, R199, 0x1, PT ;  /* 0x00000001c700780c */ /* 0x000fe40003fa5070 */
[----:B------:R-:W-:Y:S02]  /*6270*/  CS2R R174, SRZ ;  /* 0x0000000000ae7805 */ /* 0x000fe4000001ff00 */
[----:B------:R-:W-:Y:S02]  /*6280*/  CS2R R172, SRZ ;  /* 0x0000000000ac7805 */ /* 0x000fe4000001ff00 */
[----:B------:R-:W-:Y:S02]  /*6290*/  CS2R R166, SRZ ;  /* 0x0000000000a67805 */ /* 0x000fe4000001ff00 */
[----:B------:R-:W-:Y:S02]  /*62a0*/  @P4 SEL R5, R5, 0x10, !P5 ;  /* 0x0000001005054807 */ /* 0x000fe40006800000 */
[----:B------:R-:W-:Y:S02]  /*62b0*/  CS2R R164, SRZ ;  /* 0x0000000000a47805 */ /* 0x000fe4000001ff00 */
[----:B------:R-:W-:Y:S02]  /*62c0*/  CS2R R158, SRZ ;  /* 0x00000000009e7805 */ /* 0x000fe4000001ff00 */
[----:B------:R-:W-:Y:S01]  /*62d0*/  CS2R R156, SRZ ;  /* 0x00000000009c7805 */ /* 0x000fe2000001ff00 */
[----:B------:R-:W-:Y:S02]  /*62e0*/  @P4 IMAD.IADD R8, R220, 0x1, R5 ;  /* 0x00000001dc084824 */ /* 0x000fe400078e0205 */
[C---:B------:R-:W-:Y:S02]  /*62f0*/  @P4 IMAD.IADD R6, R5.reuse, 0x1, R216 ;  /* 0x0000000105064824 */ /* 0x040fe400078e02d8 */
[----:B------:R-:W-:Y:S01]  /*6300*/  @P4 IMAD.IADD R4, R5, 0x1, R214 ;  /* 0x0000000105044824 */ /* 0x000fe200078e02d6 */
[----:B------:R-:W-:Y:S06]  /*6310*/  @P1 BRA `(.L_x_112) ;  /* 0x00000000000c1947 */ /* 0x000fec0003800000 */
[----:B------:R-:W-:Y:S04]  /*6320*/  SHF.L.U32 R7, R205, 0x1f, RZ ;  /* 0x0000001fcd077819 */ /* 0x000fe800000006ff */
[----:B------:R-:W1:Y:S02]  /*6330*/  SYNCS.PHASECHK.TRANS64.TRYWAIT P1, [UR41+0x50], R7 ;  /* 0x00005007ff0075a7 */ /* 0x000e640008021129 */
[----:B-1----:R-:W-:Y:S05]  /*6340*/  @!P1 BRA `(.L_x_113) ;  /* 0x0000005c009c9947 */ /* 0x002fea0003800000 */
.L_x_112:
[----:B------:R-:W-:Y:S05]  /*6350*/  BSYNC B0 ;  /* 0x0000000000007941 */ /* 0x000fea0003800000 */
.L_x_111:
[----:B------:R-:W-:Y:S01]  /*6360*/  ISETP.NE.AND P1, PT, R226, RZ, PT ;  /* 0x000000ffe200720c */ /* 0x000fe20003f25270 */
[----:B------:R-:W-:Y:S01]  /*6370*/  IMAD.MOV.U32 R151, RZ, RZ, RZ ;  /* 0x000000ffff977224 */ /* 0x000fe200078e00ff */
[----:B------:R-:W-:Y:S02]  /*6380*/  CS2R R148, SRZ ;  /* 0x0000000000947805 */ /* 0x000fe4000001ff00 */
[----:B------:R-:W-:Y:S02]  /*6390*/  CS2R R178, SRZ ;  /* 0x0000000000b27805 */ /* 0x000fe4000001ff00 */
[----:B------:R-:W-:Y:S02]  /*63a0*/  CS2R R176, SRZ ;  /* 0x0000000000b07805 */ /* 0x000fe4000001ff00 */
[----:B------:R-:W-:Y:S02]  /*63b0*/  CS2R R170, SRZ ;  /* 0x0000000000aa7805 */ /* 0x000fe4000001ff00 */
[----:B------:R-:W-:Y:S02]  /*63c0*/  CS2R R168, SRZ ;  /* 0x0000000000a87805 */ /* 0x000fe4000001ff00 */
[----:B------:R-:W-:Y:S02]  /*63d0*/  CS2R R162, SRZ ;  /* 0x0000000000a27805 */ /* 0x000fe4000001ff00 */
[----:B------:R-:W-:Y:S02]  /*63e0*/  CS2R R160, SRZ ;  /* 0x0000000000a07805 */ /* 0x000fe4000001ff00 */
[----:B------:R-:W-:Y:S02]  /*63f0*/  CS2R R154, SRZ ;  /* 0x00000000009a7805 */ /* 0x000fe4000001ff00 */
[----:B------:R-:W-:Y:S01]  /*6400*/  CS2R R152, SRZ ;  /* 0x0000000000987805 */ /* 0x000fe2000001ff00 */
[----:B------:R-:W-:Y:S01]  /*6410*/  IMAD.MOV.U32 R224, RZ, RZ, 0x1 ;  /* 0x00000001ffe07424 */ /* 0x000fe200078e00ff */
[----:B------:R2:W2:Y:S01]  /*6420*/  @P1 LDS.128 R172, [R8+0x400] ;  /* 0x0004000008ac1984 */ /* 0x0004a20000000c00 */
[----:B-1----:R-:W-:Y:S03]  /*6430*/  @P1 IMAD.IADD R0, R5, 0x1, R213 ;  /* 0x0000000105001824 */ /* 0x002fe600078e02d5 */
[----:B------:R1:W1:Y:S04]  /*6440*/  @P1 LDS.128 R164, [R6+0x400] ;  /* 0x0004000006a41984 */ /* 0x0002680000000c00 */
[----:B------:R1:W1:Y:S04]  /*6450*/  @P1 LDS.128 R156, [R4+0x400] ;  /* 0x00040000049c1984 */ /* 0x0002680000000c00 */
[----:B------:R1:W1:Y:S04]  /*6460*/  @P1 LDS.128 R148, [R0+0x400] ;  /* 0x0004000000941984 */ /* 0x0002680000000c00 */
[----:B------:R1:W1:Y:S04]  /*6470*/  @P1 LDS.128 R176, [R217+UR41+0x400] ;  /* 0x00040029d9b01984 */ /* 0x0002680008000c00 */
[----:B------:R1:W1:Y:S04]  /*6480*/  @P1 LDS.128 R168, [R216+0x400] ;  /* 0x00040000d8a81984 */ /* 0x0002680000000c00 */
[----:B------:R1:W1:Y:S04]  /*6490*/  @P1 LDS.128 R160, [R214+0x400] ;  /* 0x00040000d6a01984 */ /* 0x0002680000000c00 */
[----:B------:R1:W1:Y:S02]  /*64a0*/  @P1 LDS.128 R152, [R213+0x400] ;  /* 0x00040000d5981984 */ /* 0x0002640000000c00 */
.L_x_110:
[----:B------:R-:W-:Y:S05]  /*64b0*/  BSYNC B1 ;  /* 0x0000000000017941 */ /* 0x000fea0003800000 */
.L_x_109:
[----:B------:R-:W-:Y:S04]  /*64c0*/  SHF.R.U32.HI R5, RZ, 0x15, R146 ;  /* 0x00000015ff057819 */ /* 0x000fe80000011692 */
[----:B------:R-:W-:Y:S01]  /*64d0*/  LOP3.LUT P1, RZ, R5, 0x3, R200, 0x48, !PT ;  /* 0x0000000305ff7812 */ /* 0x000fe200078248c8 */
[----:B------:R-:W-:Y:S01]  /*64e0*/  @!UPT UIADD3 URZ, UPT, UPT, URZ, URZ, URZ ;  /* 0x000000fffffff290 */ /* 0x000fe2000fffe0ff */
[----:B----4-:R-:W-:Y:S11]  /*64f0*/  @P0 BRA `(.L_x_114) ;  /* 0x0000000000080947 */ /* 0x010ff60003800000 */
[----:B------:R-:W4:Y:S02]  /*6500*/  SYNCS.PHASECHK.TRANS64.TRYWAIT P0, [R218+URZ+0xc0], R3 ;  /* 0x0000c003da0075a7 */ /* 0x000f2400080011ff */
[----:B----4-:R-:W-:Y:S05]  /*6510*/  @!P0 BRA `(.L_x_115) ;  /* 0x0000005c00408947 */ /* 0x010fea0003800000 */
.L_x_114:
[----:B------:R-:W-:Y:S05]  /*6520*/  @!P1 BRA `(.L_x_116) ;  /* 0x0000000000409947 */ /* 0x000fea0003800000 */
[----:B------:R-:W5:Y:S01]  /*6530*/  LDCU.64 UR8, c[0x4][0x70] ;  /* 0x01000e00ff0877ac */ /* 0x000f620008000a00 */
[----:B------:R-:W-:Y:S01]  /*6540*/  MOV R15, 0x0 ;  /* 0x00000000000f7802 */ /* 0x000fe20000000f00 */
[----:B------:R-:W-:Y:S02]  /*6550*/  HFMA2 R12, -RZ, RZ, 0, 5.9604644775390625e-08 ;  /* 0x00000001ff0c7431 */ /* 0x000fe400000001ff */
[----:B--2---:R-:W-:Y:S02]  /*6560*/  IMAD.MOV.U32 R8, RZ, RZ, 0x192 ;  /* 0x00000192ff087424 */ /* 0x004fe400078e00ff */
[----:B------:R-:W-:Y:S01]  /*6570*/  IMAD.MOV.U32 R13, RZ, RZ, RZ ;  /* 0x000000ffff0d7224 */ /* 0x000fe200078e00ff */
[----:B------:R-:W2:Y:S01]  /*6580*/  LDCU.64 UR6, c[0x4][0x78] ;  /* 0x01000f00ff0677ac */ /* 0x000ea20008000a00 */
[----:B------:R-:W3:Y:S01]  /*6590*/  LDC.64 R14, c[0x4][R15] ;  /* 0x010000000f0e7b82 */ /* 0x000ee20000000a00 */
[----:B------:R-:W4:Y:S01]  /*65a0*/  LDCU.64 UR4, c[0x4][0x10] ;  /* 0x01000200ff0477ac */ /* 0x000f220008000a00 */
[----:B-----5:R-:W-:Y:S01]  /*65b0*/  MOV R5, UR9 ;  /* 0x0000000900057c02 */ /* 0x020fe20008000f00 */
[----:B-1----:R-:W-:Y:S01]  /*65c0*/  IMAD.U32 R4, RZ, RZ, UR8 ;  /* 0x00000008ff047e24 */ /* 0x002fe2000f8e00ff */
[----:B--2---:R-:W-:Y:S01]  /*65d0*/  MOV R7, UR7 ;  /* 0x0000000700077c02 */ /* 0x004fe20008000f00 */
[----:B------:R-:W-:Y:S01]  /*65e0*/  IMAD.U32 R6, RZ, RZ, UR6 ;  /* 0x00000006ff067e24 */ /* 0x000fe2000f8e00ff */
[----:B----4-:R-:W-:Y:S01]  /*65f0*/  MOV R11, UR5 ;  /* 0x00000005000b7c02 */ /* 0x010fe20008000f00 */
[----:B------:R-:W-:Y:S02]  /*6600*/  IMAD.U32 R10, RZ, RZ, UR4 ;  /* 0x00000004ff0a7e24 */ /* 0x000fe4000f8e00ff */
[----:B------:R-:W-:Y:S07]  /*6610*/  LEPC R20, `(.L_x_116) ;  /* 0x000000001014794e */ /* 0x000fee0000000000 */
[----:B---3--:R-:W-:Y:S05]  /*6620*/  CALL.ABS.NOINC R14 ;  /* 0x000000000e007343 */ /* 0x008fea0003c00000 */
.L_x_116:
[----:B------:R-:W-:Y:S05]  /*6630*/  WARPSYNC.ALL ;  /* 0x0000000000007948 */ /* 0x000fea0003800000 */
[----:B------:R-:W-:Y:S01]  /*6640*/  R2UR UR4, R146 ;  /* 0x00000000920472ca */ /* 0x000fe200000e0000 */
[--C-:B-1----:R-:W-:Y:S01]  /*6650*/  HADD2.F32 R140, -RZ, R176.reuse.H0_H0 ;  /* 0x200000b0ff8c7230 */ /* 0x102fe20000004100 */
[----:B------:R-:W-:Y:S01]  /*6660*/  MOV R227, 0xfffffff0 ;  /* 0xfffffff000e37802 */ /* 0x000fe20000000f00 */
[----:B------:R-:W-:Y:S01]  /*6670*/  HADD2.F32 R142, -RZ, R176.H1_H1 ;  /* 0x300000b0ff8e7230 */ /* 0x000fe20000004100 */
[----:B------:R-:W-:Y:S01]  /*6680*/  ISETP.NE.U32.AND P6, PT, R199, 0x1, PT ;  /* 0x00000001c700780c */ /* 0x000fe20003fc5070 */
[----:B------:R-:W-:Y:S01]  /*6690*/  BSSY.RECONVERGENT B0, `(.L_x_117) ;  /* 0x0000100000007945 */ /* 0x000fe20003800200 */
[----:B------:R-:W-:Y:S02]  /*66a0*/  ISETP.NE.AND P0, PT, R209, RZ, PT ;  /* 0x000000ffd100720c */ /* 0x000fe40003f05270 */
[----:B------:R-:W-:Y:S04]  /*66b0*/  SEL R227, R227, 0x10, !P6 ;  /* 0x00000010e3e37807 */ /* 0x000fe80007000000 */
[----:B------:R-:W-:Y:S01]  /*66c0*/  IADD3 R219, PT, PT, R220, R227, RZ ;  /* 0x000000e3dcdb7210 */ /* 0x000fe20007ffe0ff */
[----:B--2---:R-:W3:Y:S01]  /*66d0*/  LDTM.x64 R4, tmem[UR4] ;  /* 0x00000004000479ee */ /* 0x004ee20008340000 */
[C---:B------:R-:W-:Y:S02]  /*66e0*/  IADD3 R220, PT, PT, R227.reuse, R216, RZ ;  /* 0x000000d8e3dc7210 */ /* 0x040fe40007ffe0ff */
[C---:B------:R-:W-:Y:S02]  /*66f0*/  IADD3 R222, PT, PT, R227.reuse, R214, RZ ;  /* 0x000000d6e3de7210 */ /* 0x040fe40007ffe0ff */
[----:B------:R-:W-:Y:S01]  /*6700*/  IADD3 R221, PT, PT, R227, R213, RZ ;  /* 0x000000d5e3dd7210 */ /* 0x000fe20007ffe0ff */
[C-C-:B---3--:R-:W-:Y:S01]  /*6710*/  FFMA R0, R143.reuse, R4, R2.reuse ;  /* 0x000000048f007223 */ /* 0x148fe20000000002 */
[C-C-:B----4-:R-:W-:Y:S01]  /*6720*/  FFMA R3, R143.reuse, R5, R2.reuse ;  /* 0x000000058f037223 */ /* 0x150fe20000000002 */
[C-C-:B------:R-:W-:Y:S01]  /*6730*/  FFMA R68, R143.reuse, R6, R2.reuse ;  /* 0x000000068f447223 */ /* 0x140fe20000000002 */
[C-C-:B------:R-:W-:Y:S01]  /*6740*/  FFMA R69, R143.reuse, R7, R2.reuse ;  /* 0x000000078f457223 */ /* 0x140fe20000000002 */
[C-C-:B------:R-:W-:Y:S01]  /*6750*/  FFMA R70, R143.reuse, R8, R2.reuse ;  /* 0x000000088f467223 */ /* 0x140fe20000000002 */
[--C-:B------:R-:W-:Y:S02]  /*6760*/  HADD2.F32 R5, -RZ, R177.reuse.H0_H0 ;  /* 0x200000b1ff057230 */ /* 0x100fe40000004100 */
[C-C-:B------:R-:W-:Y:S01]  /*6770*/  FFMA R71, R143.reuse, R9, R2.reuse ;  /* 0x000000098f477223 */ /* 0x140fe20000000002 */
[C-C-:B------:R-:W-:Y:S01]  /*6780*/  FFMA R72, R143.reuse, R10, R2.reuse ;  /* 0x0000000a8f487223 */ /* 0x140fe20000000002 */
[----:B------:R-:W-:Y:S02]  /*6790*/  HADD2.F32 R4, -RZ, R177.H1_H1 ;  /* 0x300000b1ff047230 */ /* 0x000fe40000004100 */
[C-C-:B------:R-:W-:Y:S01]  /*67a0*/  FFMA R73, R143.reuse, R11, R2.reuse ;  /* 0x0000000b8f497223 */ /* 0x140fe20000000002 */
[C-C-:B------:R-:W-:Y:S01]  /*67b0*/  FFMA R74, R143.reuse, R12, R2.reuse ;  /* 0x0000000c8f4a7223 */ /* 0x140fe20000000002 */
[--C-:B------:R-:W-:Y:S02]  /*67c0*/  HADD2.F32 R6, -RZ, R178.reuse.H0_H0 ;  /* 0x200000b2ff067230 */ /* 0x100fe40000004100 */
[C-C-:B------:R-:W-:Y:S01]  /*67d0*/  FFMA R75, R143.reuse, R13, R2.reuse ;  /* 0x0000000d8f4b7223 */ /* 0x140fe20000000002 */
[C-C-:B------:R-:W-:Y:S01]  /*67e0*/  FFMA R76, R143.reuse, R14, R2.reuse ;  /* 0x0000000e8f4c7223 */ /* 0x140fe20000000002 */
[----:B------:R-:W-:Y:S02]  /*67f0*/  HADD2.F32 R7, -RZ, R173.H0_H0 ;  /* 0x200000adff077230 */ /* 0x000fe40000004100 */
[C-C-:B------:R-:W-:Y:S01]  /*6800*/  FFMA R77, R143.reuse, R15, R2.reuse ;  /* 0x0000000f8f4d7223 */ /* 0x140fe20000000002 */
[C-C-:B------:R-:W-:Y:S01]  /*6810*/  FFMA R78, R143.reuse, R16, R2.reuse ;  /* 0x000000108f4e7223 */ /* 0x140fe20000000002 */
[----:B------:R-:W-:Y:S02]  /*6820*/  HADD2.F32 R8, -RZ, R171.H1_H1 ;  /* 0x300000abff087230 */ /* 0x000fe40000004100 */
[C-C-:B------:R-:W-:Y:S01]  /*6830*/  FFMA R79, R143.reuse, R17, R2.reuse ;  /* 0x000000118f4f7223 */ /* 0x140fe20000000002 */
        /* <DEDUP_REMOVED lines=49> */
[----:B------:R-:W-:Y:S01]  /*6b50*/  FFMA R129, R143, R67, R2 ;  /* 0x000000438f817223 */ /* 0x000fe20000000002 */
[C---:B------:R-:W-:Y:S01]  /*6b60*/  FFMA R0, R145.reuse, R140, R0 ;  /* 0x0000008c91007223 */ /* 0x040fe20000000000 */
[C---:B------:R-:W-:Y:S01]  /*6b70*/  FFMA R3, R145.reuse, R142, R3 ;  /* 0x0000008e91037223 */ /* 0x040fe20000000003 */
[C---:B------:R-:W-:Y:S01]  /*6b80*/  FFMA R68, R145.reuse, R5, R68 ;  /* 0x0000000591447223 */ /* 0x040fe20000000044 */
[--C-:B------:R-:W-:Y:S02]  /*6b90*/  HADD2.F32 R5, -RZ, R179.reuse.H0_H0 ;  /* 0x200000b3ff057230 */ /* 0x100fe40000004100 */
[C---:B------:R-:W-:Y:S01]  /*6ba0*/  FFMA R69, R145.reuse, R4, R69 ;  /* 0x0000000491457223 */ /* 0x040fe20000000045 */
[----:B------:R-:W-:Y:S02]  /*6bb0*/  HADD2.F32 R4, -RZ, R178.H1_H1 ;  /* 0x300000b2ff047230 */ /* 0x000fe40000004100 */
[----:B------:R-:W-:Y:S01]  /*6bc0*/  FFMA R70, R145, R6, R70 ;  /* 0x0000000691467223 */ /* 0x000fe20000000046 */
[--C-:B------:R-:W-:Y:S01]  /*6bd0*/  HADD2.F32 R6, -RZ, R172.reuse.H1_H1 ;  /* 0x300000acff067230 */ /* 0x100fe20000004100 */
[----:B------:R-:W-:Y:S01]  /*6be0*/  F2FP.RELU.F16.F32.PACK_AB R228, R3, R0 ;  /* 0x0000000003e4723e */ /* 0x000fe200000008ff */
[C---:B------:R-:W-:Y:S01]  /*6bf0*/  FFMA R71, R145.reuse, R4, R71 ;  /* 0x0000000491477223 */ /* 0x040fe20000000047 */
[----:B------:R-:W-:Y:S02]  /*6c00*/  HADD2.F32 R4, -RZ, R179.H1_H1 ;  /* 0x300000b3ff047230 */ /* 0x000fe40000004100 */
[----:B------:R-:W-:Y:S01]  /*6c10*/  FFMA R72, R145, R5, R72 ;  /* 0x0000000591487223 */ /* 0x000fe20000000048 */
[----:B------:R-:W-:Y:S01]  /*6c20*/  HADD2.F32 R5, -RZ, R172.H0_H0 ;  /* 0x200000acff057230 */ /* 0x000fe20000004100 */
[----:B------:R-:W-:Y:S01]  /*6c30*/  F2FP.RELU.F16.F32.PACK_AB R229, R69, R68 ;  /* 0x0000004445e5723e */ /* 0x000fe200000008ff */
[C---:B------:R-:W-:Y:S01]  /*6c40*/  FFMA R73, R145.reuse, R4, R73 ;  /* 0x0000000491497223 */ /* 0x040fe20000000049 */
[----:B------:R-:W-:Y:S02]  /*6c50*/  HADD2.F32 R4, -RZ, R173.H1_H1 ;  /* 0x300000adff047230 */ /* 0x000fe40000004100 */
[C---:B------:R-:W-:Y:S01]  /*6c60*/  FFMA R74, R145.reuse, R5, R74 ;  /* 0x00000005914a7223 */ /* 0x040fe2000000004a */
[--C-:B------:R-:W-:Y:S02]  /*6c70*/  HADD2.F32 R5, -RZ, R174.reuse.H0_H0 ;  /* 0x200000aeff057230 */ /* 0x100fe40000004100 */
[C---:B------:R-:W-:Y:S01]  /*6c80*/  FFMA R75, R145.reuse, R6, R75 ;  /* 0x00000006914b7223 */ /* 0x040fe2000000004b */
[--C-:B------:R-:W-:Y:S02]  /*6c90*/  HADD2.F32 R6, -RZ, R175.reuse.H1_H1 ;  /* 0x300000afff067230 */ /* 0x100fe40000004100 */
[C---:B------:R-:W-:Y:S01]  /*6ca0*/  FFMA R76, R145.reuse, R7, R76 ;  /* 0x00000007914c7223 */ /* 0x040fe2000000004c */
[----:B------:R-:W-:Y:S02]  /*6cb0*/  HADD2.F32 R7, -RZ, R175.H0_H0 ;  /* 0x200000afff077230 */ /* 0x000fe40000004100 */
[C---:B------:R-:W-:Y:S01]  /*6cc0*/  FFMA R77, R145.reuse, R4, R77 ;  /* 0x00000004914d7223 */ /* 0x040fe2000000004d */
[----:B------:R-:W-:Y:S02]  /*6cd0*/  HADD2.F32 R4, -RZ, R174.H1_H1 ;  /* 0x300000aeff047230 */ /* 0x000fe40000004100 */
[----:B------:R-:W-:Y:S01]  /*6ce0*/  FFMA R78, R145, R5, R78 ;  /* 0x00000005914e7223 */ /* 0x000fe2000000004e */
[----:B------:R-:W-:Y:S01]  /*6cf0*/  HADD2.F32 R5, -RZ, R169.H0_H0 ;  /* 0x200000a9ff057230 */ /* 0x000fe20000004100 */
[----:B------:R-:W-:Y:S01]  /*6d00*/  F2FP.RELU.F16.F32.PACK_AB R230, R71, R70 ;  /* 0x0000004647e6723e */ /* 0x000fe200000008ff */
[C---:B------:R-:W-:Y:S01]  /*6d10*/  FFMA R79, R145.reuse, R4, R79 ;  /* 0x00000004914f7223 */ /* 0x040fe2000000004f */
[--C-:B------:R-:W-:Y:S02]  /*6d20*/  HADD2.F32 R4, -RZ, R168.reuse.H0_H0 ;  /* 0x200000a8ff047230 */ /* 0x100fe40000004100 */
[C---:B------:R-:W-:Y:S01]  /*6d30*/  FFMA R80, R145.reuse, R7, R80 ;  /* 0x0000000791507223 */ /* 0x040fe20000000050 */
[----:B------:R-:W-:Y:S02]  /*6d40*/  HADD2.F32 R7, -RZ, R171.H0_H0 ;  /* 0x200000abff077230 */ /* 0x000fe40000004100 */
[C---:B------:R-:W-:Y:S01]  /*6d50*/  FFMA R81, R145.reuse, R6, R81 ;  /* 0x0000000691517223 */ /* 0x040fe20000000051 */
[----:B------:R-:W-:Y:S02]  /*6d60*/  HADD2.F32 R6, -RZ, R168.H1_H1 ;  /* 0x300000a8ff067230 */ /* 0x000fe40000004100 */
[----:B------:R-:W-:Y:S01]  /*6d70*/  FFMA R82, R145, R4, R82 ;  /* 0x0000000491527223 */ /* 0x000fe20000000052 */
[----:B------:R-:W-:Y:S01]  /*6d80*/  HADD2.F32 R4, -RZ, R169.H1_H1 ;  /* 0x300000a9ff047230 */ /* 0x000fe20000004100 */
[----:B------:R-:W-:Y:S01]  /*6d90*/  F2FP.RELU.F16.F32.PACK_AB R231, R73, R72 ;  /* 0x0000004849e7723e */ /* 0x000fe200000008ff */
[C---:B------:R-:W-:Y:S01]  /*6da0*/  FFMA R83, R145.reuse, R6, R83 ;  /* 0x0000000691537223 */ /* 0x040fe20000000053 */
[--C-:B------:R-:W-:Y:S02]  /*6db0*/  HADD2.F32 R6, -RZ, R170.reuse.H1_H1 ;  /* 0x300000aaff067230 */ /* 0x100fe40000004100 */
[C---:B------:R-:W-:Y:S01]  /*6dc0*/  FFMA R84, R145.reuse, R5, R84 ;  /* 0x0000000591547223 */ /* 0x040fe20000000054 */
[----:B------:R-:W-:Y:S02]  /*6dd0*/  HADD2.F32 R5, -RZ, R170.H0_H0 ;  /* 0x200000aaff057230 */ /* 0x000fe40000004100 */
[----:B------:R-:W-:Y:S01]  /*6de0*/  FFMA R85, R145, R4, R85 ;  /* 0x0000000491557223 */ /* 0x000fe20000000055 */
[--C-:B------:R-:W-:Y:S01]  /*6df0*/  HADD2.F32 R4, -RZ, R164.reuse.H0_H0 ;  /* 0x200000a4ff047230 */ /* 0x100fe20000004100 */
[----:B------:R1:W-:Y:S01]  /*6e00*/  STS.128 [R217+UR41+0x400], R228 ;  /* 0x000400e4d9007988 */ /* 0x0003e20008000c29 */
[----:B------:R-:W-:Y:S01]  /*6e10*/  F2FP.RELU.F16.F32.PACK_AB R232, R75, R74 ;  /* 0x0000004a4be8723e */ /* 0x000fe200000008ff */
[C---:B------:R-:W-:Y:S01]  /*6e20*/  FFMA R86, R145.reuse, R5, R86 ;  /* 0x0000000591567223 */ /* 0x040fe20000000056 */
[----:B------:R-:W-:Y:S02]  /*6e30*/  HADD2.F32 R5, -RZ, R165.H0_H0 ;  /* 0x200000a5ff057230 */ /* 0x000fe40000004100 */
[C---:B------:R-:W-:Y:S01]  /*6e40*/  FFMA R87, R145.reuse, R6, R87 ;  /* 0x0000000691577223 */ /* 0x040fe20000000057 */
[----:B------:R-:W-:Y:S02]  /*6e50*/  HADD2.F32 R6, -RZ, R164.H1_H1 ;  /* 0x300000a4ff067230 */ /* 0x000fe40000004100 */
[C---:B------:R-:W-:Y:S01]  /*6e60*/  FFMA R88, R145.reuse, R7, R88 ;  /* 0x0000000791587223 */ /* 0x040fe20000000058 */
[----:B------:R-:W-:Y:S02]  /*6e70*/  HADD2.F32 R7, -RZ, R167.H0_H0 ;  /* 0x200000a7ff077230 */ /* 0x000fe40000004100 */
[C---:B------:R-:W-:Y:S01]  /*6e80*/  FFMA R89, R145.reuse, R8, R89 ;  /* 0x0000000891597223 */ /* 0x040fe20000000059 */
[----:B------:R-:W-:Y:S02]  /*6e90*/  HADD2.F32 R8, -RZ, R151.H1_H1 ;  /* 0x30000097ff087230 */ /* 0x000fe40000004100 */
[C---:B------:R-:W-:Y:S01]  /*6ea0*/  FFMA R90, R145.reuse, R4, R90 ;  /* 0x00000004915a7223 */ /* 0x040fe2000000005a */
[----:B------:R-:W-:Y:S02]  /*6eb0*/  HADD2.F32 R4, -RZ, R165.H1_H1 ;  /* 0x300000a5ff047230 */ /* 0x000fe40000004100 */
[C---:B------:R-:W-:Y:S01]  /*6ec0*/  FFMA R91, R145.reuse, R6, R91 ;  /* 0x00000006915b7223 */ /* 0x040fe2000000005b */
[----:B------:R-:W-:Y:S01]  /*6ed0*/  FFMA R92, R145, R5, R92 ;  /* 0x00000005915c7223 */ /* 0x000fe2000000005c */
[--C-:B------:R-:W-:Y:S01]  /*6ee0*/  HADD2.F32 R5, -RZ, R166.reuse.H0_H0 ;  /* 0x200000a6ff057230 */ /* 0x100fe20000004100 */
[----:B------:R-:W-:Y:S01]  /*6ef0*/  F2FP.RELU.F16.F32.PACK_AB R233, R77, R76 ;  /* 0x0000004c4de9723e */ /* 0x000fe200000008ff */
[----:B------:R-:W-:Y:S01]  /*6f00*/  FFMA R93, R145, R4, R93 ;  /* 0x00000004915d7223 */ /* 0x000fe2000000005d */
[----:B------:R-:W-:Y:S01]  /*6f10*/  HADD2.F32 R4, -RZ, R166.H1_H1 ;  /* 0x300000a6ff047230 */ /* 0x000fe20000004100 */
[----:B------:R-:W-:Y:S01]  /*6f20*/  F2FP.RELU.F16.F32.PACK_AB R234, R79, R78 ;  /* 0x0000004e4fea723e */ /* 0x000fe200000008ff */
[----:B------:R-:W-:Y:S02]  /*6f30*/  HADD2.F32 R6, -RZ, R167.H1_H1 ;  /* 0x300000a7ff067230 */ /* 0x000fe40000004100 */
[C---:B------:R-:W-:Y:S01]  /*6f40*/  FFMA R94, R145.reuse, R5, R94 ;  /* 0x00000005915e7223 */ /* 0x040fe2000000005e */
[----:B------:R-:W-:Y:S02]  /*6f50*/  HADD2.F32 R5, -RZ, R161.H0_H0 ;  /* 0x200000a1ff057230 */ /* 0x000fe40000004100 */
[C---:B------:R-:W-:Y:S01]  /*6f60*/  FFMA R95, R145.reuse, R4, R95 ;  /* 0x00000004915f7223 */ /* 0x040fe2000000005f */
[C---:B------:R-:W-:Y:S01]  /*6f70*/  FFMA R96, R145.reuse, R7, R96 ;  /* 0x0000000791607223 */ /* 0x040fe20000000060 */
[--C-:B------:R-:W-:Y:S02]  /*6f80*/  HADD2.F32 R4, -RZ, R160.reuse.H0_H0 ;  /* 0x200000a0ff047230 */ /* 0x100fe40000004100 */
[----:B------:R-:W-:Y:S01]  /*6f90*/  FFMA R97, R145, R6, R97 ;  /* 0x0000000691617223 */ /* 0x000fe20000000061 */
[----:B------:R-:W-:Y:S01]  /*6fa0*/  HADD2.F32 R6, -RZ, R160.H1_H1 ;  /* 0x300000a0ff067230 */ /* 0x000fe20000004100 */
[----:B------:R-:W-:Y:S01]  /*6fb0*/  F2FP.RELU.F16.F32.PACK_AB R235, R81, R80 ;  /* 0x0000005051eb723e */ /* 0x000fe200000008ff */
[----:B------:R-:W-:Y:S02]  /*6fc0*/  HADD2.F32 R7, -RZ, R163.H0_H0 ;  /* 0x200000a3ff077230 */ /* 0x000fe40000004100 */
[C---:B------:R-:W-:Y:S01]  /*6fd0*/  FFMA R98, R145.reuse, R4, R98 ;  /* 0x0000000491627223 */ /* 0x040fe20000000062 */
[----:B------:R-:W-:Y:S02]  /*6fe0*/  HADD2.F32 R4, -RZ, R161.H1_H1 ;  /* 0x300000a1ff047230 */ /* 0x000fe40000004100 */
[C---:B------:R-:W-:Y:S01]  /*6ff0*/  FFMA R99, R145.reuse, R6, R99 ;  /* 0x0000000691637223 */ /* 0x040fe20000000063 */
[----:B------:R2:W-:Y:S01]  /*7000*/  STS.128 [R219+0x400], R232 ;  /* 0x000400e8db007388 */ /* 0x0005e20000000c00 */
[C---:B------:R-:W-:Y:S01]  /*7010*/  FFMA R100, R145.reuse, R5, R100 ;  /* 0x0000000591647223 */ /* 0x040fe20000000064 */
[--C-:B------:R-:W-:Y:S02]  /*7020*/  HADD2.F32 R5, -RZ, R162.reuse.H0_H0 ;  /* 0x200000a2ff057230 */ /* 0x100fe40000004100 */
[----:B------:R-:W-:Y:S01]  /*7030*/  FFMA R101, R145, R4, R101 ;  /* 0x0000000491657223 */ /* 0x000fe20000000065 */
[----:B------:R-:W-:Y:S01]  /*7040*/  HADD2.F32 R6, -RZ, R162.H1_H1 ;  /* 0x300000a2ff067230 */ /* 0x000fe20000004100 */
[----:B------:R-:W-:Y:S01]  /*7050*/  F2FP.RELU.F16.F32.PACK_AB R236, R83, R82 ;  /* 0x0000005253ec723e */ /* 0x000fe200000008ff */
[----:B------:R-:W-:Y:S02]  /*7060*/  HADD2.F32 R4, -RZ, R163.H1_H1 ;  /* 0x300000a3ff047230 */ /* 0x000fe40000004100 */
[C---:B------:R-:W-:Y:S01]  /*7070*/  FFMA R102, R145.reuse, R5, R102 ;  /* 0x0000000591667223 */ /* 0x040fe20000000066 */
[--C-:B------:R-:W-:Y:S02]  /*7080*/  HADD2.F32 R5, -RZ, R156.reuse.H0_H0 ;  /* 0x2000009cff057230 */ /* 0x100fe40000004100 */
[C---:B------:R-:W-:Y:S01]  /*7090*/  FFMA R103, R145.reuse, R6, R103 ;  /* 0x0000000691677223 */ /* 0x040fe20000000067 */
[C---:B------:R-:W-:Y:S01]  /*70a0*/  FFMA R104, R145.reuse, R7, R104 ;  /* 0x0000000791687223 */ /* 0x040fe20000000068 */
[----:B------:R-:W-:Y:S01]  /*70b0*/  FFMA R105, R145, R4, R105 ;  /* 0x0000000491697223 */ /* 0x000fe20000000069 */
[----:B------:R-:W-:Y:S01]  /*70c0*/  F2FP.RELU.F16.F32.PACK_AB R237, R85, R84 ;  /* 0x0000005455ed723e */ /* 0x000fe200000008ff */
[----:B------:R-:W-:Y:S01]  /*70d0*/  HADD2.F32 R4, -RZ, R156.H1_H1 ;  /* 0x3000009cff047230 */ /* 0x000fe20000004100 */
[----:B------:R-:W-:Y:S01]  /*70e0*/  F2FP.RELU.F16.F32.PACK_AB R238, R87, R86 ;  /* 0x0000005657ee723e */ /* 0x000fe200000008ff */
[--C-:B------:R-:W-:Y:S01]  /*70f0*/  HADD2.F32 R7, -RZ, R157.reuse.H0_H0 ;  /* 0x2000009dff077230 */ /* 0x100fe20000004100 */
[----:B------:R-:W-:Y:S01]  /*7100*/  F2FP.RELU.F16.F32.PACK_AB R239, R89, R88 ;  /* 0x0000005859ef723e */ /* 0x000fe200000008ff */
[----:B------:R-:W-:Y:S02]  /*7110*/  HADD2.F32 R6, -RZ, R157.H1_H1 ;  /* 0x3000009dff067230 */ /* 0x000fe40000004100 */
[----:B------:R-:W-:Y:S01]  /*7120*/  FFMA R106, R145, R5, R106 ;  /* 0x00000005916a7223 */ /* 0x000fe2000000006a */
[----:B-1----:R-:W-:Y:S01]  /*7130*/  F2FP.RELU.F16.F32.PACK_AB R228, R91, R90 ;  /* 0x0000005a5be4723e */ /* 0x002fe200000008ff */
[C---:B------:R-:W-:Y:S01]  /*7140*/  FFMA R107, R145.reuse, R4, R107 ;  /* 0x00000004916b7223 */ /* 0x040fe2000000006b */
[----:B------:R1:W-:Y:S01]  /*7150*/  STS.128 [R216+0x400], R236 ;  /* 0x000400ecd8007388 */ /* 0x0003e20000000c00 */
[C---:B------:R-:W-:Y:S01]  /*7160*/  FFMA R108, R145.reuse, R7, R108 ;  /* 0x00000007916c7223 */ /* 0x040fe2000000006c */
[--C-:B------:R-:W-:Y:S02]  /*7170*/  HADD2.F32 R4, -RZ, R158.reuse.H0_H0 ;  /* 0x2000009eff047230 */ /* 0x100fe40000004100 */
[----:B------:R-:W-:Y:S01]  /*7180*/  FFMA R109, R145, R6, R109 ;  /* 0x00000006916d7223 */ /* 0x000fe2000000006d */
[----:B------:R-:W-:Y:S01]  /*7190*/  HADD2.F32 R6, -RZ, R158.H1_H1 ;  /* 0x3000009eff067230 */ /* 0x000fe20000004100 */
[----:B------:R-:W-:Y:S01]  /*71a0*/  F2FP.RELU.F16.F32.PACK_AB R229, R93, R92 ;  /* 0x0000005c5de5723e */ /* 0x000fe200000008ff */
[--C-:B------:R-:W-:Y:S02]  /*71b0*/  HADD2.F32 R5, -RZ, R159.reuse.H0_H0 ;  /* 0x2000009fff057230 */ /* 0x100fe40000004100 */
[C---:B------:R-:W-:Y:S01]  /*71c0*/  FFMA R110, R145.reuse, R4, R110 ;  /* 0x00000004916e7223 */ /* 0x040fe2000000006e */
[----:B------:R-:W-:Y:S02]  /*71d0*/  HADD2.F32 R4, -RZ, R159.H1_H1 ;  /* 0x3000009fff047230 */ /* 0x000fe40000004100 */
[C---:B------:R-:W-:Y:S01]  /*71e0*/  FFMA R111, R145.reuse, R6, R111 ;  /* 0x00000006916f7223 */ /* 0x040fe2000000006f */
[--C-:B------:R-:W-:Y:S02]  /*71f0*/  HADD2.F32 R6, -RZ, R152.reuse.H1_H1 ;  /* 0x30000098ff067230 */ /* 0x100fe40000004100 */
[C---:B------:R-:W-:Y:S01]  /*7200*/  FFMA R112, R145.reuse, R5, R112 ;  /* 0x0000000591707223 */ /* 0x040fe20000000070 */
[----:B------:R-:W-:Y:S02]  /*7210*/  HADD2.F32 R5, -RZ, R152.H0_H0 ;  /* 0x20000098ff057230 */ /* 0x000fe40000004100 */
[----:B------:R-:W-:Y:S01]  /*7220*/  FFMA R113, R145, R4, R113 ;  /* 0x0000000491717223 */ /* 0x000fe20000000071 */
[--C-:B------:R-:W-:Y:S01]  /*7230*/  HADD2.F32 R7, -RZ, R153.reuse.H0_H0 ;  /* 0x20000099ff077230 */ /* 0x100fe20000004100 */
[----:B------:R-:W-:Y:S01]  /*7240*/  F2FP.RELU.F16.F32.PACK_AB R230, R95, R94 ;  /* 0x0000005e5fe6723e */ /* 0x000fe200000008ff */
[----:B------:R-:W-:Y:S01]  /*7250*/  HADD2.F32 R4, -RZ, R153.H1_H1 ;  /* 0x30000099ff047230 */ /* 0x000fe20000004100 */
[----:B------:R-:W-:Y:S01]  /*7260*/  F2FP.RELU.F16.F32.PACK_AB R231, R97, R96 ;  /* 0x0000006061e7723e */ /* 0x000fe200000008ff */
[C---:B------:R-:W-:Y:S01]  /*7270*/  FFMA R114, R145.reuse, R5, R114 ;  /* 0x0000000591727223 */ /* 0x040fe20000000072 */
[C---:B------:R-:W-:Y:S01]  /*7280*/  FFMA R115, R145.reuse, R6, R115 ;  /* 0x0000000691737223 */ /* 0x040fe20000000073 */
[C---:B------:R-:W-:Y:S01]  /*7290*/  FFMA R116, R145.reuse, R7, R116 ;  /* 0x0000000791747223 */ /* 0x040fe20000000074 */
[----:B------:R-:W-:Y:S01]  /*72a0*/  FFMA R117, R145, R4, R117 ;  /* 0x0000000491757223 */ /* 0x000fe20000000075 */
[----:B------:R3:W-:Y:S01]  /*72b0*/  STS.128 [R220+0x400], R228 ;  /* 0x000400e4dc007388 */ /* 0x0007e20000000c00 */
[--C-:B------:R-:W-:Y:S01]  /*72c0*/  HADD2.F32 R5, -RZ, R154.reuse.H0_H0 ;  /* 0x2000009aff057230 */ /* 0x100fe20000004100 */
[----:B--2---:R-:W-:Y:S01]  /*72d0*/  F2FP.RELU.F16.F32.PACK_AB R232, R99, R98 ;  /* 0x0000006263e8723e */ /* 0x004fe200000008ff */
[----:B------:R-:W-:Y:S01]  /*72e0*/  HADD2.F32 R4, -RZ, R154.H1_H1 ;  /* 0x3000009aff047230 */ /* 0x000fe20000004100 */
[----:B------:R-:W-:Y:S01]  /*72f0*/  F2FP.RELU.F16.F32.PACK_AB R233, R101, R100 ;  /* 0x0000006465e9723e */ /* 0x000fe200000008ff */
        /* <DEDUP_REMOVED lines=10> */
[----:B-1----:R-:W-:Y:S01]  /*73a0*/  F2FP.RELU.F16.F32.PACK_AB R236, R107, R106 ;  /* 0x0000006a6bec723e */ /* 0x002fe200000008ff */
[----:B------:R-:W-:Y:S01]  /*73b0*/  HADD2.F32 R6, -RZ, R148.H1_H1 ;  /* 0x30000094ff067230 */ /* 0x000fe20000004100 */
[----:B------:R-:W-:Y:S01]  /*73c0*/  F2FP.RELU.F16.F32.PACK_AB R237, R109, R108 ;  /* 0x0000006c6ded723e */ /* 0x000fe200000008ff */
[--C-:B------:R-:W-:Y:S01]  /*73d0*/  HADD2.F32 R5, -RZ, R149.reuse.H0_H0 ;  /* 0x20000095ff057230 */ /* 0x100fe20000004100 */
[----:B------:R-:W-:Y:S01]  /*73e0*/  F2FP.RELU.F16.F32.PACK_AB R238, R111, R110 ;  /* 0x0000006e6fee723e */ /* 0x000fe200000008ff */
[----:B------:R-:W-:Y:S01]  /*73f0*/  FFMA R122, R145, R4, R122 ;  /* 0x00000004917a7223 */ /* 0x000fe2000000007a */
[----:B------:R-:W-:Y:S01]  /*7400*/  F2FP.RELU.F16.F32.PACK_AB R239, R113, R112 ;  /* 0x0000007071ef723e */ /* 0x000fe200000008ff */
[C---:B------:R-:W-:Y:S01]  /*7410*/  FFMA R123, R145.reuse, R6, R123 ;  /* 0x00000006917b7223 */ /* 0x040fe2000000007b */
[----:B------:R-:W-:Y:S01]  /*7420*/  FFMA R124, R145, R5, R124 ;  /* 0x00000005917c7223 */ /* 0x000fe2000000007c */
[----:B------:R-:W-:Y:S01]  /*7430*/  HADD2.F32 R4, -RZ, R149.H1_H1 ;  /* 0x30000095ff047230 */ /* 0x000fe20000004100 */
[----:B------:R-:W-:Y:S01]  /*7440*/  F2FP.RELU.F16.F32.PACK_AB R240, R115, R114 ;  /* 0x0000007273f0723e */ /* 0x000fe200000008ff */
[----:B------:R3:W-:Y:S01]  /*7450*/  STS.128 [R222+0x400], R236 ;  /* 0x000400ecde007388 */ /* 0x0007e20000000c00 */
[--C-:B------:R-:W-:Y:S01]  /*7460*/  HADD2.F32 R5, -RZ, R150.reuse.H0_H0 ;  /* 0x20000096ff057230 */ /* 0x100fe20000004100 */
[----:B------:R-:W-:Y:S01]  /*7470*/  F2FP.RELU.F16.F32.PACK_AB R241, R117, R116 ;  /* 0x0000007475f1723e */ /* 0x000fe200000008ff */
[----:B------:R-:W-:Y:S02]  /*7480*/  HADD2.F32 R6, -RZ, R150.H1_H1 ;  /* 0x30000096ff067230 */ /* 0x000fe40000004100 */
[----:B------:R-:W-:Y:S01]  /*7490*/  FFMA R125, R145, R4, R125 ;  /* 0x00000004917d7223 */ /* 0x000fe2000000007d */
[----:B------:R-:W-:Y:S01]  /*74a0*/  HADD2.F32 R7, -RZ, R151.H0_H0 ;  /* 0x20000097ff077230 */ /* 0x000fe20000004100 */
[----:B------:R-:W-:Y:S01]  /*74b0*/  F2FP.RELU.F16.F32.PACK_AB R242, R119, R118 ;  /* 0x0000007677f2723e */ /* 0x000fe200000008ff */
[----:B------:R-:W-:Y:S01]  /*74c0*/  FFMA R126, R145, R5, R126 ;  /* 0x00000005917e7223 */ /* 0x000fe2000000007e */
[----:B------:R-:W-:Y:S01]  /*74d0*/  F2FP.RELU.F16.F32.PACK_AB R243, R121, R120 ;  /* 0x0000007879f3723e */ /* 0x000fe200000008ff */
[C---:B------:R-:W-:Y:S01]  /*74e0*/  FFMA R127, R145.reuse, R6, R127 ;  /* 0x00000006917f7223 */ /* 0x040fe2000000007f */
[C---:B------:R-:W-:Y:S01]  /*74f0*/  FFMA R128, R145.reuse, R7, R128 ;  /* 0x0000000791807223 */ /* 0x040fe20000000080 */
[----:B------:R-:W-:Y:S01]  /*7500*/  FFMA R129, R145, R8, R129 ;  /* 0x0000000891817223 */ /* 0x000fe20000000081 */
[----:B------:R-:W-:Y:S01]  /*7510*/  F2FP.RELU.F16.F32.PACK_AB R244, R123, R122 ;  /* 0x0000007a7bf4723e */ /* 0x000fe200000008ff */
[----:B------:R3:W-:Y:S01]  /*7520*/  STS.128 [R213+0x400], R240 ;  /* 0x000400f0d5007388 */ /* 0x0007e20000000c00 */
[----:B------:R-:W-:Y:S02]  /*7530*/  F2FP.RELU.F16.F32.PACK_AB R245, R125, R124 ;  /* 0x0000007c7df5723e */ /* 0x000fe400000008ff */
[----:B------:R-:W-:Y:S02]  /*7540*/  F2FP.RELU.F16.F32.PACK_AB R246, R127, R126 ;  /* 0x0000007e7ff6723e */ /* 0x000fe400000008ff */
[----:B------:R-:W-:Y:S05]  /*7550*/  F2FP.RELU.F16.F32.PACK_AB R247, R129, R128 ;  /* 0x0000008081f7723e */ /* 0x000fea00000008ff */
[----:B------:R3:W-:Y:S01]  /*7560*/  STS.128 [R221+0x400], R244 ;  /* 0x000400f4dd007388 */ /* 0x0007e20000000c00 */
[----:B------:R-:W-:Y:S01]  /*7570*/  @!PT LDS RZ, [RZ] ;  /* 0x00000000fffff984 */ /* 0x000fe20000000800 */
[----:B------:R-:W-:Y:S01]  /*7580*/  @!PT LDS RZ, [RZ] ;  /* 0x00000000fffff984 */ /* 0x000fe20000000800 */
[----:B------:R-:W-:Y:S01]  /*7590*/  @!PT LDS RZ, [RZ] ;  /* 0x00000000fffff984 */ /* 0x000fe20000000800 */
[----:B------:R-:W-:Y:S01]  /*75a0*/  @!PT LDS RZ, [RZ] ;  /* 0x00000000fffff984 */ /* 0x000fe20000000800 */
[----:B------:R1:W-:Y:S07]  /*75b0*/  MEMBAR.ALL.CTA ;  /* 0x0000000000007992 */ /* 0x0003ee0000008000 */
[----:B-1----:R-:W1:Y:S02]  /*75c0*/  FENCE.VIEW.ASYNC.S ;  /* 0x00000000000073c6 */ /* 0x002e640000000000 */
[----:B-1----:R-:W-:Y:S06]  /*75d0*/  BAR.SYNC.DEFER_BLOCKING 0x1, 0x80 ;  /* 0x0042000000007b1d */ /* 0x002fec0000010000 */
[----:B------:R-:W-:Y:S05]  /*75e0*/  @P0 BRA `(.L_x_118) ;  /* 0x0000000000280947 */ /* 0x000fea0003800000 */
[----:B------:R-:W-:Y:S02]  /*75f0*/  UIADD3 UR4, UPT, UPT, UR41, 0x400, URZ ;  /* 0x0000040029047890 */ /* 0x000fe4000fffe0ff */
[----:B------:R-:W-:Y:S01]  /*7600*/  UIADD3 UR6, UP0, UPT, UR52, 0x680, URZ ;  /* 0x0000068034067890 */ /* 0x000fe2000ff1e0ff */
[----:B------:R-:W-:Y:S03]  /*7610*/  UMOV UR39, UR44 ;  /* 0x0000002c00277c82 */ /* 0x000fe60008000000 */
[----:B------:R-:W-:Y:S01]  /*7620*/  MOV R201, UR4 ;  /* 0x0000000400c97c02 */ /* 0x000fe20008000f00 */
[----:B------:R-:W-:Y:S03]  /*7630*/  UIADD3.X UR7, UPT, UPT, URZ, UR53, URZ, UP0, !UPT ;  /* 0x00000035ff077290 */ /* 0x000fe600087fe4ff */
[----:B------:R-:W-:Y:S11]  /*7640*/  R2UR UR36, R201 ;  /* 0x00000000c92472ca */ /* 0x000ff600000e0000 */
[----:B------:R-:W-:Y:S02]  /*7650*/  @!UPT UIADD3 URZ, UPT, UPT, URZ, URZ, URZ ;  /* 0x000000fffffff290 */ /* 0x000fe4000fffe0ff */
[----:B------:R1:W-:Y:S01]  /*7660*/  UTMASTG.3D [UR36], [UR6] ;  /* 0x00000024060073b5 */ /* 0x0003e20008010000 */
[----:B------:R0:W-:Y:S01]  /*7670*/  UTMACMDFLUSH ;  /* 0x00000000000079b7 */ /* 0x0001e20000000000 */
[----:B-1----:R-:W-:Y:S04]  /*7680*/  DEPBAR.LE SB0, 0x1 ;  /* 0x000080400000791a */ /* 0x002fe80000000000 */
.L_x_118:
[----:B------:R-:W-:Y:S05]  /*7690*/  BSYNC.RECONVERGENT B0 ;  /* 0x0000000000007941 */ /* 0x000fea0003800200 */
.L_x_117:
[----:B------:R-:W-:Y:S01]  /*76a0*/  BAR.SYNC.DEFER_BLOCKING 0x1, 0x80 ;  /* 0x0042000000007b1d */ /* 0x000fe20000010000 */
[----:B------:R-:W-:Y:S01]  /*76b0*/  ISETP.NE.AND P1, PT, R215, RZ, PT ;  /* 0x000000ffd700720c */ /* 0x000fe20003f25270 */
[----:B------:R-:W-:Y:S01]  /*76c0*/  UISETP.NE.AND UP0, UPT, UR50, URZ, UPT ;  /* 0x000000ff3200728c */ /* 0x000fe2000bf05270 */
[----:B------:R-:W-:Y:S11]  /*76d0*/  LEA R3, R224, UR41, 0x3 ;  /* 0x00000029e0037c11 */ /* 0x000ff6000f8e18ff */
[----:B------:R-:W-:Y:S01]  /*76e0*/  @!P1 SHF.L.U32 R4, R205, 0x1f, RZ ;  /* 0x0000001fcd049819 */ /* 0x000fe200000006ff */
[----:B------:R-:W-:Y:S06]  /*76f0*/  BRA.U !UP0, `(.L_x_119) ;  /* 0x0000000108247547 */ /* 0x000fec000b800000 */
[----:B------:R-:W-:Y:S01]  /*7700*/  IMAD.U32 R5, RZ, RZ, UR51 ;  /* 0x00000033ff057e24 */ /* 0x000fe2000f8e00ff */
[----:B------:R-:W-:Y:S01]  /*7710*/  MOV R0, UR45 ;  /* 0x0000002d00007c02 */ /* 0x000fe20008000f00 */
[----:B------:R-:W-:Y:S03]  /*7720*/  UIADD3 UR51, UPT, UPT, UR51, 0x1, URZ ;  /* 0x0000000133337890 */ /* 0x000fe6000fffe0ff */
[----:B------:R-:W-:Y:S01]  /*7730*/  @!P1 LEA R5, R5, UR41, 0x3 ;  /* 0x0000002905059c11 */ /* 0x000fe2000f8e18ff */
[----:B------:R-:W-:Y:S04]  /*7740*/  UISETP.NE.AND UP0, UPT, UR51, 0x4, UPT ;  /* 0x000000043300788c */ /* 0x000fe8000bf05270 */
[----:B------:R-:W-:Y:S01]  /*7750*/  @!P1 VIADD R5, R5, 0x70 ;  /* 0x0000007005059836 */ /* 0x000fe20000000000 */
[----:B------:R-:W-:Y:S04]  /*7760*/  USEL UR51, UR51, URZ, UP0 ;  /* 0x000000ff33337287 */ /* 0x000fe80008000000 */
[----:B------:R-:W-:Y:S04]  /*7770*/  @!P1 PRMT R0, R0, 0x654, R5 ;  /* 0x0000065400009816 */ /* 0x000fe80000000005 */
[----:B------:R1:W-:Y:S04]  /*7780*/  @!P1 SYNCS.ARRIVE.TRANS64.RED.A1T0 RZ, [R0+URZ], RZ ;  /* 0x000000ff00ff99a7 */ /* 0x0003e800081004ff */
.L_x_119:
[----:B------:R-:W2:Y:S01]  /*7790*/  @!P1 SYNCS.PHASECHK.TRANS64.TRYWAIT P0, [R3+URZ+0x50], R4 ;  /* 0x00005004030095a7 */ /* 0x000ea200080011ff */
[----:B------:R-:W-:Y:S01]  /*77a0*/  BSSY B1, `(.L_x_120) ;  /* 0x000001f000017945 */ /* 0x000fe20003800000 */
[----:B--2---:R-:W-:Y:S03]  /*77b0*/  @!P1 SEL R225, RZ, 0x1, !P0 ;  /* 0x00000001ffe19807 */ /* 0x004fe60004000000 */
[----:B------:R-:W-:Y:S05]  /*77c0*/  @P1 BRA `(.L_x_121) ;  /* 0x0000000000701947 */ /* 0x000fea0003800000 */
[----:B------:R-:W-:Y:S01]  /*77d0*/  ISETP.NE.AND P1, PT, R226, RZ, PT ;  /* 0x000000ffe200720c */ /* 0x000fe20003f25270 */
[----:B------:R-:W-:Y:S01]  /*77e0*/  BSSY B0, `(.L_x_122) ;  /* 0x000000b000007945 */ /* 0x000fe20003800000 */
[----:B------:R-:W-:Y:S11]  /*77f0*/  ISETP.NE.AND P0, PT, R225, RZ, PT ;  /* 0x000000ffe100720c */ /* 0x000ff60003f05270 */
[----:B------:R-:W-:Y:S05]  /*7800*/  @P1 IMAD R7, R224, 0x4000, R217 ;  /* 0x00004000e0071824 */ /* 0x000fea00078e02d9 */
[----:B-1----:R-:W-:Y:S04]  /*7810*/  @P1 IADD3 R0, PT, PT, R7, UR41, RZ ;  /* 0x0000002907001c10 */ /* 0x002fe8000fffe0ff */
[----:B------:R-:W-:Y:S01]  /*7820*/  @P1 IADD3 R6, PT, PT, R223, R0, RZ ;  /* 0x00000000df061210 */ /* 0x000fe20007ffe0ff */
[--C-:B------:R-:W-:Y:S02]  /*7830*/  @P1 IMAD.IADD R4, R147, 0x1, R0.reuse ;  /* 0x0000000193041824 */ /* 0x100fe400078e0200 */
[----:B------:R-:W-:Y:S01]  /*7840*/  @P1 IMAD.IADD R5, R227, 0x1, R0 ;  /* 0x00000001e3051824 */ /* 0x000fe200078e0200 */
[----:B------:R-:W-:Y:S06]  /*7850*/  @P0 BRA `(.L_x_123) ;  /* 0x00000000000c0947 */ /* 0x000fec0003800000 */
[----:B------:R-:W-:Y:S04]  /*7860*/  SHF.L.U32 R0, R205, 0x1f, RZ ;  /* 0x0000001fcd007819 */ /* 0x000fe800000006ff */
[----:B------:R-:W1:Y:S02]  /*7870*/  SYNCS.PHASECHK.TRANS64.TRYWAIT P0, [R3+URZ+0x50], R0 ;  /* 0x00005000030075a7 */ /* 0x000e6400080011ff */
[----:B-1----:R-:W-:Y:S05]  /*7880*/  @!P0 BRA `(.L_x_124) ;  /* 0x0000004800788947 */ /* 0x002fea0003800000 */
.L_x_123:
[----:B------:R-:W-:Y:S05]  /*7890*/  BSYNC B0 ;  /* 0x0000000000007941 */ /* 0x000fea0003800000 */
.L_x_122:
[----:B------:R-:W-:Y:S01]  /*78a0*/  ISETP.NE.AND P0, PT, R226, RZ, PT ;  /* 0x000000ffe200720c */ /* 0x000fe20003f05270 */
[----:B------:R-:W-:Y:S11]  /*78b0*/  VIADD R224, R224, 0x1 ;  /* 0x00000001e0e07836 */ /* 0x000ff60000000000 */
[----:B------:R-:W-:Y:S01]  /*78c0*/  @!UPT UIADD3 URZ, UPT, UPT, URZ, URZ, URZ ;  /* 0x000000fffffff290 */ /* 0x000fe2000fffe0ff */
[----:B------:R2:W4:Y:S01]  /*78d0*/  @P0 LDS.128 R176, [R7+UR41+0x400] ;  /* 0x0004002907b00984 */ /* 0x0005220008000c00 */
[--C-:B-1----:R-:W-:Y:S01]  /*78e0*/  @P0 IMAD.IADD R0, R223, 0x1, R4.reuse ;  /* 0x00000001df000824 */ /* 0x102fe200078e0204 */
[C---:B------:R-:W-:Y:S01]  /*78f0*/  @P0 IADD3 R3, PT, PT, R227.reuse, R6, RZ ;  /* 0x00000006e3030210 */ /* 0x040fe20007ffe0ff */
[C---:B------:R-:W-:Y:S01]  /*7900*/  @P0 IMAD.IADD R8, R227.reuse, 0x1, R4 ;  /* 0x00000001e3080824 */ /* 0x040fe200078e0204 */
[----:B------:R2:W1:Y:S02]  /*7910*/  @P0 LDS.128 R172, [R5+0x400] ;  /* 0x0004000005ac0984 */ /* 0x0004640000000c00 */
[----:B------:R-:W-:Y:S02]  /*7920*/  @P0 IADD3 R9, PT, PT, R227, R0, RZ ;  /* 0x00000000e3090210 */ /* 0x000fe40007ffe0ff */
[----:B------:R2:W1:Y:S04]  /*7930*/  @P0 LDS.128 R168, [R6+0x400] ;  /* 0x0004000006a80984 */ /* 0x0004680000000c00 */
[----:B------:R2:W1:Y:S04]  /*7940*/  @P0 LDS.128 R164, [R3+0x400] ;  /* 0x0004000003a40984 */ /* 0x0004680000000c00 */
[----:B------:R2:W1:Y:S04]  /*7950*/  @P0 LDS.128 R160, [R4+0x400] ;  /* 0x0004000004a00984 */ /* 0x0004680000000c00 */
[----:B------:R2:W1:Y:S04]  /*7960*/  @P0 LDS.128 R156, [R8+0x400] ;  /* 0x00040000089c0984 */ /* 0x0004680000000c00 */
[----:B------:R2:W1:Y:S04]  /*7970*/  @P0 LDS.128 R152, [R0+0x400] ;  /* 0x0004000000980984 */ /* 0x0004680000000c00 */
[----:B------:R2:W1:Y:S02]  /*7980*/  @P0 LDS.128 R148, [R9+0x400] ;  /* 0x0004000009940984 */ /* 0x0004640000000c00 */
.L_x_121:
[----:B------:R-:W-:Y:S05]  /*7990*/  BSYNC B1 ;  /* 0x0000000000017941 */ /* 0x000fea0003800000 */
.L_x_120:
[----:B--2---:R-:W-:Y:S05]  /*79a0*/  VIADD R3, R146, 0x40 ;  /* 0x0000004092037836 */ /* 0x004fea0000000000 */
[----:B------:R-:W-:Y:S04]  /*79b0*/  SHF.R.U32.HI R3, RZ, 0x15, R3 ;  /* 0x00000015ff037819 */ /* 0x000fe80000011603 */
[----:B------:R-:W-:Y:S11]  /*79c0*/  LOP3.LUT P0, RZ, R3, 0x3, R200, 0x48, !PT ;  /* 0x0000000303ff7812 */ /* 0x000ff600078048c8 */
[----:B------:R-:W-:Y:S02]  /*79d0*/  @!UPT UIADD3 URZ, UPT, UPT, URZ, URZ, URZ ;  /* 0x000000fffffff290 */ /* 0x000fe4000fffe0ff */
[----:B------:R-:W-:Y:S05]  /*79e0*/  @!P0 BRA `(.L_x_125) ;  /* 0x0000000000408947 */ /* 0x000fea0003800000 */
[----:B------:R-:W2:Y:S01]  /*79f0*/  LDCU.64 UR8, c[0x4][0x70] ;  /* 0x01000e00ff0877ac */ /* 0x000ea20008000a00 */
[----:B------:R-:W-:Y:S01]  /*7a00*/  MOV R15, 0x0 ;  /* 0x00000000000f7802 */ /* 0x000fe20000000f00 */
[----:B------:R-:W-:Y:S02]  /*7a10*/  HFMA2 R12, -RZ, RZ, 0, 5.9604644775390625e-08 ;  /* 0x00000001ff0c7431 */ /* 0x000fe400000001ff */
[----:B------:R-:W-:Y:S02]  /*7a20*/  IMAD.MOV.U32 R8, RZ, RZ, 0x192 ;  /* 0x00000192ff087424 */ /* 0x000fe400078e00ff */
[----:B------:R-:W-:Y:S01]  /*7a30*/  IMAD.MOV.U32 R13, RZ, RZ, RZ ;  /* 0x000000ffff0d7224 */ /* 0x000fe200078e00ff */
[----:B------:R-:W5:Y:S01]  /*7a40*/  LDCU.64 UR6, c[0x4][0x78] ;  /* 0x01000f00ff0677ac */ /* 0x000f620008000a00 */
[----:B------:R-:W1:Y:S01]  /*7a50*/  LDC.64 R14, c[0x4][R15] ;  /* 0x010000000f0e7b82 */ /* 0x000e620000000a00 */
[----:B------:R-:W3:Y:S01]  /*7a60*/  LDCU.64 UR4, c[0x4][0x10] ;  /* 0x01000200ff0477ac */ /* 0x000ee20008000a00 */
[----:B--2---:R-:W-:Y:S01]  /*7a70*/  MOV R5, UR9 ;  /* 0x0000000900057c02 */ /* 0x004fe20008000f00 */
[----:B------:R-:W-:Y:S01]  /*7a80*/  IMAD.U32 R4, RZ, RZ, UR8 ;  /* 0x00000008ff047e24 */ /* 0x000fe2000f8e00ff */
[----:B-----5:R-:W-:Y:S01]  /*7a90*/  MOV R7, UR7 ;  /* 0x0000000700077c02 */ /* 0x020fe20008000f00 */
[----:B------:R-:W-:Y:S01]  /*7aa0*/  IMAD.U32 R6, RZ, RZ, UR6 ;  /* 0x00000006ff067e24 */ /* 0x000fe2000f8e00ff */
[----:B---3--:R-:W-:Y:S01]  /*7ab0*/  MOV R11, UR5 ;  /* 0x00000005000b7c02 */ /* 0x008fe20008000f00 */
[----:B------:R-:W-:Y:S02]  /*7ac0*/  IMAD.U32 R10, RZ, RZ, UR4 ;  /* 0x00000004ff0a7e24 */ /* 0x000fe4000f8e00ff */
[----:B------:R-:W-:Y:S07]  /*7ad0*/  LEPC R20, `(.L_x_125) ;  /* 0x000000001014794e */ /* 0x000fee0000000000 */
[----:B-1--4-:R-:W-:Y:S05]  /*7ae0*/  CALL.ABS.NOINC R14 ;  /* 0x000000000e007343 */ /* 0x012fea0003c00000 */
.L_x_125:
[----:B------:R-:W-:Y:S05]  /*7af0*/  WARPSYNC.ALL ;  /* 0x0000000000007948 */ /* 0x000fea0003800000 */
[----:B------:R-:W-:Y:S01]  /*7b00*/  R2UR UR4, R146 ;  /* 0x00000000920472ca */ /* 0x000fe200000e0000 */
[--C-:B----4-:R-:W-:Y:S01]  /*7b10*/  HADD2.F32 R140, -RZ, R176.reuse.H0_H0 ;  /* 0x200000b0ff8c7230 */ /* 0x110fe20000004100 */
[----:B------:R-:W-:Y:S01]  /*7b20*/  ISETP.NE.AND P6, PT, R215, RZ, PT ;  /* 0x000000ffd700720c */ /* 0x000fe20003fc5270 */
[----:B------:R-:W-:Y:S01]  /*7b30*/  HADD2.F32 R142, -RZ, R176.H1_H1 ;  /* 0x300000b0ff8e7230 */ /* 0x000fe20000004100 */
[----:B------:R-:W-:Y:S01]  /*7b40*/  MOV R3, UR51 ;  /* 0x0000003300037c02 */ /* 0x000fe20008000f00 */
[----:B------:R-:W-:Y:S01]  /*7b50*/  BSSY.RECONVERGENT B0, `(.L_x_126) ;  /* 0x0000100000007945 */ /* 0x000fe20003800200 */
[----:B---3--:R-:W-:Y:S02]  /*7b60*/  MOV R232, UR45 ;  /* 0x0000002d00e87c02 */ /* 0x008fe40008000f00 */
[----:B------:R-:W-:Y:S05]  /*7b70*/  ISETP.NE.AND P0, PT, R209, RZ, PT ;  /* 0x000000ffd100720c */ /* 0x000fea0003f05270 */
[----:B------:R-:W1:Y:S02]  /*7b80*/  LDTM.x64 R4, tmem[UR4+0x40] ;  /* 0x00004004000479ee */ /* 0x000e640008340000 */
[----:B------:R-:W-:Y:S04]  /*7b90*/  @!P6 LEA R3, R3, UR41, 0x3 ;  /* 0x000000290303ec11 */ /* 0x000fe8000f8e18ff */
[----:B------:R-:W-:Y:S04]  /*7ba0*/  @!P6 IADD3 R3, PT, PT, R3, 0x70, RZ ;  /* 0x000000700303e810 */ /* 0x000fe80007ffe0ff */
[----:B------:R-:W-:Y:S01]  /*7bb0*/  @!P6 PRMT R232, R232, 0x654, R3 ;  /* 0x00000654e8e8e816 */ /* 0x000fe20000000003 */
[C-C-:B-1----:R-:W-:Y:S01]  /*7bc0*/  FFMA R0, R143.reuse, R4, R2.reuse ;  /* 0x000000048f007223 */ /* 0x142fe20000000002 */
[C-C-:B------:R-:W-:Y:S01]  /*7bd0*/  FFMA R3, R143.reuse, R5, R2.reuse ;  /* 0x000000058f037223 */ /* 0x140fe20000000002 */
        /* <DEDUP_REMOVED lines=69> */
[----:B------:R-:W-:Y:S02]  /*8030*/  HADD2.F32 R5, -RZ, R172.H0_H0 ;  /* 0x200000acff057230 */ /* 0x000fe40000004100 */
[----:B------:R-:W-:Y:S01]  /*8040*/  FFMA R69, R145, R4, R69 ;  /* 0x0000000491457223 */ /* 0x000fe20000000045 */
[----:B------:R-:W-:Y:S01]  /*8050*/  HADD2.F32 R4, -RZ, R178.H1_H1 ;  /* 0x300000b2ff047230 */ /* 0x000fe20000004100 */
[----:B------:R-:W-:Y:S01]  /*8060*/  F2FP.RELU.F16.F32.PACK_AB R228, R3, R0 ;  /* 0x0000000003e4723e */ /* 0x000fe200000008ff */
[--C-:B------:R-:W-:Y:S02]  /*8070*/  HADD2.F32 R3, -RZ, R179.reuse.H0_H0 ;  /* 0x200000b3ff037230 */ /* 0x100fe40000004100 */
[C---:B------:R-:W-:Y:S01]  /*8080*/  FFMA R70, R145.reuse, R7, R70 ;  /* 0x0000000791467223 */ /* 0x040fe20000000046 */
[----:B------:R-:W-:Y:S02]  /*8090*/  HADD2.F32 R0, -RZ, R179.H1_H1 ;  /* 0x300000b3ff007230 */ /* 0x000fe40000004100 */
[C---:B------:R-:W-:Y:S01]  /*80a0*/  FFMA R71, R145.reuse, R4, R71 ;  /* 0x0000000491477223 */ /* 0x040fe20000000047 */
[----:B------:R-:W-:Y:S02]  /*80b0*/  HADD2.F32 R4, -RZ, R172.H1_H1 ;  /* 0x300000acff047230 */ /* 0x000fe40000004100 */
[C---:B------:R-:W-:Y:S01]  /*80c0*/  FFMA R72, R145.reuse, R3, R72 ;  /* 0x0000000391487223 */ /* 0x040fe20000000048 */
[----:B------:R-:W-:Y:S02]  /*80d0*/  HADD2.F32 R3, -RZ, R174.H0_H0 ;  /* 0x200000aeff037230 */ /* 0x000fe40000004100 */
        /* <DEDUP_REMOVED lines=14> */
[----:B------:R-:W-:Y:S01]  /*81c0*/  HADD2.F32 R0, -RZ, R168.H1_H1 ;  /* 0x300000a8ff007230 */ /* 0x000fe20000004100 */
[----:B------:R-:W-:Y:S01]  /*81d0*/  F2FP.RELU.F16.F32.PACK_AB R230, R71, R70 ;  /* 0x0000004647e6723e */ /* 0x000fe200000008ff */
[C---:B------:R-:W-:Y:S01]  /*81e0*/  FFMA R80, R145.reuse, R3, R80 ;  /* 0x0000000391507223 */ /* 0x040fe20000000050 */
[----:B------:R-:W-:Y:S02]  /*81f0*/  HADD2.F32 R3, -RZ, R169.H0_H0 ;  /* 0x200000a9ff037230 */ /* 0x000fe40000004100 */
        /* <DEDUP_REMOVED lines=10> */
[----:B------:R-:W-:Y:S02]  /*82a0*/  HADD2.F32 R0, -RZ, R164.H0_H0 ;  /* 0x200000a4ff007230 */ /* 0x000fe40000004100 */
[C---:B------:R-:W-:Y:S01]  /*82b0*/  FFMA R86, R145.reuse, R3, R86 ;  /* 0x0000000391567223 */ /* 0x040fe20000000056 */
[----:B------:R-:W-:Y:S01]  /*82c0*/  HADD2.F32 R3, -RZ, R166.H0_H0 ;  /* 0x200000a6ff037230 */ /* 0x000fe20000004100 */
[----:B------:R-:W-:Y:S01]  /*82d0*/  STS.128 [R217+UR41+0x4400], R228 ;  /* 0x004400e4d9007988 */ /* 0x000fe20008000c29 */
[C---:B------:R-:W-:Y:S01]  /*82e0*/  FFMA R87, R145.reuse, R4, R87 ;  /* 0x0000000491577223 */ /* 0x040fe20000000057 */
[----:B------:R-:W-:Y:S02]  /*82f0*/  HADD2.F32 R4, -RZ, R164.H1_H1 ;  /* 0x300000a4ff047230 */ /* 0x000fe40000004100 */
[C---:B------:R-:W-:Y:S01]  /*8300*/  FFMA R88, R145.reuse, R5, R88 ;  /* 0x0000000591587223 */ /* 0x040fe20000000058 */
[--C-:B------:R-:W-:Y:S02]  /*8310*/  HADD2.F32 R5, -RZ, R167.reuse.H0_H0 ;  /* 0x200000a7ff057230 */ /* 0x100fe40000004100 */
[C---:B------:R-:W-:Y:S01]  /*8320*/  FFMA R89, R145.reuse, R6, R89 ;  /* 0x0000000691597223 */ /* 0x040fe20000000059 */
[----:B------:R-:W-:Y:S02]  /*8330*/  HADD2.F32 R6, -RZ, R167.H1_H1 ;  /* 0x300000a7ff067230 */ /* 0x000fe40000004100 */
[C---:B------:R-:W-:Y:S01]  /*8340*/  FFMA R90, R145.reuse, R0, R90 ;  /* 0x00000000915a7223 */ /* 0x040fe2000000005a */
[--C-:B------:R-:W-:Y:S02]  /*8350*/  HADD2.F32 R0, -RZ, R165.reuse.H0_H0 ;  /* 0x200000a5ff007230 */ /* 0x100fe40000004100 */
[----:B------:R-:W-:Y:S01]  /*8360*/  FFMA R91, R145, R4, R91 ;  /* 0x00000004915b7223 */ /* 0x000fe2000000005b */
[----:B------:R-:W-:Y:S01]  /*8370*/  HADD2.F32 R4, -RZ, R166.H1_H1 ;  /* 0x300000a6ff047230 */ /* 0x000fe20000004100 */
[----:B------:R-:W-:Y:S01]  /*8380*/  F2FP.RELU.F16.F32.PACK_AB R68, R75, R74 ;  /* 0x0000004a4b44723e */ /* 0x000fe200000008ff */
[----:B------:R-:W-:Y:S01]  /*8390*/  FFMA R92, R145, R0, R92 ;  /* 0x00000000915c7223 */ /* 0x000fe2000000005c */
[----:B------:R-:W-:Y:S01]  /*83a0*/  HADD2.F32 R0, -RZ, R165.H1_H1 ;  /* 0x300000a5ff007230 */ /* 0x000fe20000004100 */
[----:B------:R-:W-:Y:S02]  /*83b0*/  F2FP.RELU.F16.F32.PACK_AB R69, R77, R76 ;  /* 0x0000004c4d45723e */ /* 0x000fe400000008ff */
[----:B------:R-:W-:Y:S02]  /*83c0*/  F2FP.RELU.F16.F32.PACK_AB R70, R79, R78 ;  /* 0x0000004e4f46723e */ /* 0x000fe400000008ff */
[C---:B------:R-:W-:Y:S01]  /*83d0*/  FFMA R93, R145.reuse, R0, R93 ;  /* 0x00000000915d7223 */ /* 0x040fe2000000005d */
[--C-:B------:R-:W-:Y:S02]  /*83e0*/  HADD2.F32 R0, -RZ, R160.reuse.H0_H0 ;  /* 0x200000a0ff007230 */ /* 0x100fe40000004100 */
[C---:B------:R-:W-:Y:S01]  /*83f0*/  FFMA R94, R145.reuse, R3, R94 ;  /* 0x00000003915e7223 */ /* 0x040fe2000000005e */
[C---:B------:R-:W-:Y:S01]  /*8400*/  FFMA R95, R145.reuse, R4, R95 ;  /* 0x00000004915f7223 */ /* 0x040fe2000000005f */
[C---:B------:R-:W-:Y:S01]  /*8410*/  FFMA R96, R145.reuse, R5, R96 ;  /* 0x0000000591607223 */ /* 0x040fe20000000060 */
[C---:B------:R-:W-:Y:S01]  /*8420*/  FFMA R97, R145.reuse, R6, R97 ;  /* 0x0000000691617223 */ /* 0x040fe20000000061 */
[----:B------:R-:W-:Y:S02]  /*8430*/  HADD2.F32 R4, -RZ, R160.H1_H1 ;  /* 0x300000a0ff047230 */ /* 0x000fe40000004100 */
[----:B------:R-:W-:Y:S01]  /*8440*/  FFMA R98, R145, R0, R98 ;  /* 0x0000000091627223 */ /* 0x000fe20000000062 */
[--C-:B------:R-:W-:Y:S01]  /*8450*/  HADD2.F32 R3, -RZ, R161.reuse.H0_H0 ;  /* 0x200000a1ff037230 */ /* 0x100fe20000004100 */
[----:B------:R-:W-:Y:S01]  /*8460*/  F2FP.RELU.F16.F32.PACK_AB R71, R81, R80 ;  /* 0x000000505147723e */ /* 0x000fe200000008ff */
[----:B------:R-:W-:Y:S02]  /*8470*/  HADD2.F32 R0, -RZ, R161.H1_H1 ;  /* 0x300000a1ff007230 */ /* 0x000fe40000004100 */
[C---:B------:R-:W-:Y:S01]  /*8480*/  FFMA R99, R145.reuse, R4, R99 ;  /* 0x0000000491637223 */ /* 0x040fe20000000063 */
[--C-:B------:R-:W-:Y:S02]  /*8490*/  HADD2.F32 R5, -RZ, R163.reuse.H0_H0 ;  /* 0x200000a3ff057230 */ /* 0x100fe40000004100 */
[C---:B------:R-:W-:Y:S01]  /*84a0*/  FFMA R100, R145.reuse, R3, R100 ;  /* 0x0000000391647223 */ /* 0x040fe20000000064 */
[----:B------:R1:W-:Y:S01]  /*84b0*/  STS.128 [R219+0x4400], R68 ;  /* 0x00440044db007388 */ /* 0x0003e20000000c00 */
[----:B------:R-:W-:Y:S01]  /*84c0*/  FFMA R101, R145, R0, R101 ;  /* 0x0000000091657223 */ /* 0x000fe20000000065 */
[--C-:B------:R-:W-:Y:S01]  /*84d0*/  HADD2.F32 R3, -RZ, R162.reuse.H0_H0 ;  /* 0x200000a2ff037230 */ /* 0x100fe20000004100 */
[----:B------:R-:W-:Y:S01]  /*84e0*/  F2FP.RELU.F16.F32.PACK_AB R72, R83, R82 ;  /* 0x000000525348723e */ /* 0x000fe200000008ff */
[----:B------:R-:W-:Y:S01]  /*84f0*/  HADD2.F32 R0, -RZ, R162.H1_H1 ;  /* 0x300000a2ff007230 */ /* 0x000fe20000004100 */
[----:B------:R-:W-:Y:S01]  /*8500*/  F2FP.RELU.F16.F32.PACK_AB R73, R85, R84 ;  /* 0x000000545549723e */ /* 0x000fe200000008ff */
[----:B------:R-:W-:Y:S02]  /*8510*/  HADD2.F32 R4, -RZ, R163.H1_H1 ;  /* 0x300000a3ff047230 */ /* 0x000fe40000004100 */
[----:B------:R-:W-:Y:S01]  /*8520*/  FFMA R102, R145, R3, R102 ;  /* 0x0000000391667223 */ /* 0x000fe20000000066 */
[----:B------:R-:W-:Y:S01]  /*8530*/  F2FP.RELU.F16.F32.PACK_AB R74, R87, R86 ;  /* 0x00000056574a723e */ /* 0x000fe200000008ff */
[----:B------:R-:W-:Y:S01]  /*8540*/  FFMA R103, R145, R0, R103 ;  /* 0x0000000091677223 */ /* 0x000fe20000000067 */
[----:B------:R-:W-:Y:S01]  /*8550*/  F2FP.RELU.F16.F32.PACK_AB R75, R89, R88 ;  /* 0x00000058594b723e */ /* 0x000fe200000008ff */
[C---:B------:R-:W-:Y:S01]  /*8560*/  FFMA R104, R145.reuse, R5, R104 ;  /* 0x0000000591687223 */ /* 0x040fe20000000068 */
[--C-:B------:R-:W-:Y:S02]  /*8570*/  HADD2.F32 R0, -RZ, R156.reuse.H0_H0 ;  /* 0x2000009cff007230 */ /* 0x100fe40000004100 */
[C---:B------:R-:W-:Y:S01]  /*8580*/  FFMA R105, R145.reuse, R4, R105 ;  /* 0x0000000491697223 */ /* 0x040fe20000000069 */
[----:B------:R-:W-:Y:S01]  /*8590*/  HADD2.F32 R4, -RZ, R156.H1_H1 ;  /* 0x3000009cff047230 */ /* 0x000fe20000004100 */
[----:B------:R2:W-:Y:S01]  /*85a0*/  STS.128 [R216+0x4400], R72 ;  /* 0x00440048d8007388 */ /* 0x0005e20000000c00 */
[--C-:B------:R-:W-:Y:S02]  /*85b0*/  HADD2.F32 R3, -RZ, R157.reuse.H0_H0 ;  /* 0x2000009dff037230 */ /* 0x100fe40000004100 */
[C---:B------:R-:W-:Y:S01]  /*85c0*/  FFMA R106, R145.reuse, R0, R106 ;  /* 0x00000000916a7223 */ /* 0x040fe2000000006a */
[----:B------:R-:W-:Y:S02]  /*85d0*/  HADD2.F32 R0, -RZ, R157.H1_H1 ;  /* 0x3000009dff007230 */ /* 0x000fe40000004100 */
[----:B------:R-:W-:Y:S01]  /*85e0*/  FFMA R107, R145, R4, R107 ;  /* 0x00000004916b7223 */ /* 0x000fe2000000006b */
[----:B------:R-:W-:Y:S01]  /*85f0*/  F2FP.RELU.F16.F32.PACK_AB R76, R91, R90 ;  /* 0x0000005a5b4c723e */ /* 0x000fe200000008ff */
[----:B------:R-:W-:Y:S01]  /*8600*/  FFMA R108, R145, R3, R108 ;  /* 0x00000003916c7223 */ /* 0x000fe2000000006c */
[----:B------:R-:W-:Y:S01]  /*8610*/  F2FP.RELU.F16.F32.PACK_AB R77, R93, R92 ;  /* 0x0000005c5d4d723e */ /* 0x000fe200000008ff */
[--C-:B------:R-:W-:Y:S01]  /*8620*/  HADD2.F32 R3, -RZ, R158.reuse.H0_H0 ;  /* 0x2000009eff037230 */ /* 0x100fe20000004100 */
[----:B------:R-:W-:Y:S01]  /*8630*/  F2FP.RELU.F16.F32.PACK_AB R78, R95, R94 ;  /* 0x0000005e5f4e723e */ /* 0x000fe200000008ff */
[----:B------:R-:W-:Y:S01]  /*8640*/  HADD2.F32 R4, -RZ, R158.H1_H1 ;  /* 0x3000009eff047230 */ /* 0x000fe20000004100 */
[----:B------:R-:W-:Y:S01]  /*8650*/  F2FP.RELU.F16.F32.PACK_AB R79, R97, R96 ;  /* 0x00000060614f723e */ /* 0x000fe200000008ff */
[C---:B------:R-:W-:Y:S01]  /*8660*/  FFMA R109, R145.reuse, R0, R109 ;  /* 0x00000000916d7223 */ /* 0x040fe2000000006d */
[--C-:B------:R-:W-:Y:S02]  /*8670*/  HADD2.F32 R5, -RZ, R159.reuse.H0_H0 ;  /* 0x2000009fff057230 */ /* 0x100fe40000004100 */
[C---:B------:R-:W-:Y:S01]  /*8680*/  FFMA R110, R145.reuse, R3, R110 ;  /* 0x00000003916e7223 */ /* 0x040fe2000000006e */
[----:B------:R-:W-:Y:S01]  /*8690*/  HADD2.F32 R0, -RZ, R159.H1_H1 ;  /* 0x3000009fff007230 */ /* 0x000fe20000004100 */
[----:B------:R3:W-:Y:S01]  /*86a0*/  STS.128 [R220+0x4400], R76 ;  /* 0x0044004cdc007388 */ /* 0x0007e20000000c00 */
[C---:B------:R-:W-:Y:S01]  /*86b0*/  FFMA R111, R145.reuse, R4, R111 ;  /* 0x00000004916f7223 */ /* 0x040fe2000000006f */
[C---:B------:R-:W-:Y:S01]  /*86c0*/  FFMA R112, R145.reuse, R5, R112 ;  /* 0x0000000591707223 */ /* 0x040fe20000000070 */
[--C-:B------:R-:W-:Y:S02]  /*86d0*/  HADD2.F32 R3, -RZ, R152.reuse.H0_H0 ;  /* 0x20000098ff037230 */ /* 0x100fe40000004100 */
[----:B------:R-:W-:Y:S01]  /*86e0*/  FFMA R113, R145, R0, R113 ;  /* 0x0000000091717223 */ /* 0x000fe20000000071 */
[----:B------:R-:W-:Y:S01]  /*86f0*/  HADD2.F32 R0, -RZ, R152.H1_H1 ;  /* 0x30000098ff007230 */ /* 0x000fe20000004100 */
[----:B-1----:R-:W-:Y:S01]  /*8700*/  F2FP.RELU.F16.F32.PACK_AB R68, R99, R98 ;  /* 0x000000626344723e */ /* 0x002fe200000008ff */
[--C-:B------:R-:W-:Y:S02]  /*8710*/  HADD2.F32 R5, -RZ, R153.reuse.H0_H0 ;  /* 0x20000099ff057230 */ /* 0x100fe40000004100 */
[C---:B------:R-:W-:Y:S01]  /*8720*/  FFMA R114, R145.reuse, R3, R114 ;  /* 0x0000000391727223 */ /* 0x040fe20000000072 */
[----:B------:R-:W-:Y:S02]  /*8730*/  HADD2.F32 R4, -RZ, R153.H1_H1 ;  /* 0x30000099ff047230 */ /* 0x000fe40000004100 */
[C---:B------:R-:W-:Y:S01]  /*8740*/  FFMA R115, R145.reuse, R0, R115 ;  /* 0x0000000091737223 */ /* 0x040fe20000000073 */
[--C-:B------:R-:W-:Y:S02]  /*8750*/  HADD2.F32 R0, -RZ, R154.reuse.H0_H0 ;  /* 0x2000009aff007230 */ /* 0x100fe40000004100 */
[C---:B------:R-:W-:Y:S01]  /*8760*/  FFMA R116, R145.reuse, R5, R116 ;  /* 0x0000000591747223 */ /* 0x040fe20000000074 */
[--C-:B------:R-:W-:Y:S02]  /*8770*/  HADD2.F32 R3, -RZ, R155.reuse.H0_H0 ;  /* 0x2000009bff037230 */ /* 0x100fe40000004100 */
[----:B------:R-:W-:Y:S01]  /*8780*/  FFMA R117, R145, R4, R117 ;  /* 0x0000000491757223 */ /* 0x000fe20000000075 */
[----:B------:R-:W-:Y:S01]  /*8790*/  HADD2.F32 R4, -RZ, R154.H1_H1 ;  /* 0x3000009aff047230 */ /* 0x000fe20000004100 */
[----:B------:R-:W-:Y:S01]  /*87a0*/  F2FP.RELU.F16.F32.PACK_AB R69, R101, R100 ;  /* 0x000000646545723e */ /* 0x000fe200000008ff */
[----:B------:R-:W-:Y:S01]  /*87b0*/  FFMA R118, R145, R0, R118 ;  /* 0x0000000091767223 */ /* 0x000fe20000000076 */
[----:B------:R-:W-:Y:S01]  /*87c0*/  F2FP.RELU.F16.F32.PACK_AB R70, R103, R102 ;  /* 0x000000666746723e */ /* 0x000fe200000008ff */
[----:B------:R-:W-:Y:S01]  /*87d0*/  HADD2.F32 R0, -RZ, R155.H1_H1 ;  /* 0x3000009bff007230 */ /* 0x000fe20000004100 */
[----:B------:R-:W-:Y:S01]  /*87e0*/  F2FP.RELU.F16.F32.PACK_AB R71, R105, R104 ;  /* 0x000000686947723e */ /* 0x000fe200000008ff */
[C---:B------:R-:W-:Y:S01]  /*87f0*/  FFMA R119, R145.reuse, R4, R119 ;  /* 0x0000000491777223 */ /* 0x040fe20000000077 */
[----:B------:R-:W-:Y:S01]  /*8800*/  FFMA R120, R145, R3, R120 ;  /* 0x0000000391787223 */ /* 0x000fe20000000078 */
[----:B--2---:R-:W-:Y:S01]  /*8810*/  F2FP.RELU.F16.F32.PACK_AB R72, R107, R106 ;  /* 0x0000006a6b48723e */ /* 0x004fe200000008ff */
[----:B------:R-:W-:Y:S01]  /*8820*/  FFMA R121, R145, R0, R121 ;  /* 0x0000000091797223 */ /* 0x000fe20000000079 */
[----:B------:R1:W-:Y:S01]  /*8830*/  STS.128 [R214+0x4400], R68 ;  /* 0x00440044d6007388 */ /* 0x0003e20000000c00 */
[--C-:B------:R-:W-:Y:S01]  /*8840*/  HADD2.F32 R3, -RZ, R148.reuse.H0_H0 ;  /* 0x20000094ff037230 */ /* 0x100fe20000004100 */
[----:B------:R-:W-:Y:S01]  /*8850*/  F2FP.RELU.F16.F32.PACK_AB R73, R109, R108 ;  /* 0x0000006c6d49723e */ /* 0x000fe200000008ff */
[----:B------:R-:W-:Y:S01]  /*8860*/  HADD2.F32 R4, -RZ, R148.H1_H1 ;  /* 0x30000094ff047230 */ /* 0x000fe20000004100 */
[----:B------:R-:W-:Y:S01]  /*8870*/  F2FP.RELU.F16.F32.PACK_AB R74, R111, R110 ;  /* 0x0000006e6f4a723e */ /* 0x000fe200000008ff */
[--C-:B------:R-:W-:Y:S01]  /*8880*/  HADD2.F32 R5, -RZ, R149.reuse.H0_H0 ;  /* 0x20000095ff057230 */ /* 0x100fe20000004100 */
[----:B------:R-:W-:Y:S01]  /*8890*/  F2FP.RELU.F16.F32.PACK_AB R75, R113, R112 ;  /* 0x00000070714b723e */ /* 0x000fe200000008ff */
[C---:B------:R-:W-:Y:S01]  /*88a0*/  FFMA R122, R145.reuse, R3, R122 ;  /* 0x00000003917a7223 */ /* 0x040fe2000000007a */
[----:B------:R-:W-:Y:S02]  /*88b0*/  HADD2.F32 R0, -RZ, R149.H1_H1 ;  /* 0x30000095ff007230 */ /* 0x000fe40000004100 */
[C---:B------:R-:W-:Y:S01]  /*88c0*/  FFMA R123, R145.reuse, R4, R123 ;  /* 0x00000004917b7223 */ /* 0x040fe2000000007b */
[--C-:B------:R-:W-:Y:S01]  /*88d0*/  HADD2.F32 R3, -RZ, R150.reuse.H0_H0 ;  /* 0x20000096ff037230 */ /* 0x100fe20000004100 */
[----:B------:R1:W-:Y:S01]  /*88e0*/  STS.128 [R222+0x4400], R72 ;  /* 0x00440048de007388 */ /* 0x0003e20000000c00 */
[C---:B------:R-:W-:Y:S01]  /*88f0*/  FFMA R124, R145.reuse, R5, R124 ;  /* 0x00000005917c7223 */ /* 0x040fe2000000007c */
[----:B------:R-:W-:Y:S02]  /*8900*/  HADD2.F32 R4, -RZ, R150.H1_H1 ;  /* 0x30000096ff047230 */ /* 0x000fe40000004100 */
[----:B------:R-:W-:Y:S01]  /*8910*/  FFMA R125, R145, R0, R125 ;  /* 0x00000000917d7223 */ /* 0x000fe2000000007d */
[--C-:B------:R-:W-:Y:S01]  /*8920*/  HADD2.F32 R5, -RZ, R151.reuse.H0_H0 ;  /* 0x20000097ff057230 */ /* 0x100fe20000004100 */
[----:B---3--:R-:W-:Y:S01]  /*8930*/  F2FP.RELU.F16.F32.PACK_AB R76, R115, R114 ;  /* 0x00000072734c723e */ /* 0x008fe200000008ff */
[----:B------:R-:W-:Y:S01]  /*8940*/  HADD2.F32 R6, -RZ, R151.H1_H1 ;  /* 0x30000097ff067230 */ /* 0x000fe20000004100 */
[----:B------:R-:W-:Y:S01]  /*8950*/  F2FP.RELU.F16.F32.PACK_AB R77, R117, R116 ;  /* 0x00000074754d723e */ /* 0x000fe200000008ff */
[----:B------:R-:W-:Y:S01]  /*8960*/  FFMA R126, R145, R3, R126 ;  /* 0x00000003917e7223 */ /* 0x000fe2000000007e */
[----:B------:R-:W-:Y:S01]  /*8970*/  F2FP.RELU.F16.F32.PACK_AB R78, R119, R118 ;  /* 0x00000076774e723e */ /* 0x000fe200000008ff */
[----:B------:R-:W-:Y:S01]  /*8980*/  FFMA R127, R145, R4, R127 ;  /* 0x00000004917f7223 */ /* 0x000fe2000000007f */
[----:B------:R-:W-:Y:S01]  /*8990*/  F2FP.RELU.F16.F32.PACK_AB R79, R121, R120 ;  /* 0x00000078794f723e */ /* 0x000fe200000008ff */
[C---:B------:R-:W-:Y:S01]  /*89a0*/  FFMA R128, R145.reuse, R5, R128 ;  /* 0x0000000591807223 */ /* 0x040fe20000000080 */
[----:B------:R-:W-:Y:S01]  /*89b0*/  FFMA R129, R145, R6, R129 ;  /* 0x0000000691817223 */ /* 0x000fe20000000081 */
[----:B------:R-:W-:Y:S02]  /*89c0*/  F2FP.RELU.F16.F32.PACK_AB R80, R123, R122 ;  /* 0x0000007a7b50723e */ /* 0x000fe400000008ff */
[----:B------:R1:W-:Y:S01]  /*89d0*/  STS.128 [R213+0x4400], R76 ;  /* 0x0044004cd5007388 */ /* 0x0003e20000000c00 */
[----:B------:R-:W-:Y:S02]  /*89e0*/  F2FP.RELU.F16.F32.PACK_AB R81, R125, R124 ;  /* 0x0000007c7d51723e */ /* 0x000fe400000008ff */
[----:B------:R-:W-:Y:S02]  /*89f0*/  F2FP.RELU.F16.F32.PACK_AB R82, R127, R126 ;  /* 0x0000007e7f52723e */ /* 0x000fe400000008ff */
[----:B------:R-:W-:Y:S02]  /*8a00*/  F2FP.RELU.F16.F32.PACK_AB R83, R129, R128 ;  /* 0x000000808153723e */ /* 0x000fe400000008ff */
[----:B------:R-:W-:Y:S02]  /*8a10*/  LEA R0, R224, UR41, 0x3 ;  /* 0x00000029e0007c11 */ /* 0x000fe4000f8e18ff */
[----:B------:R-:W-:Y:S01]  /*8a20*/  @!P6 SHF.L.U32 R3, R205, 0x1f, RZ ;  /* 0x0000001fcd03e819 */ /* 0x000fe200000006ff */
[----:B------:R1:W-:Y:S01]  /*8a30*/  STS.128 [R221+0x4400], R80 ;  /* 0x00440050dd007388 */ /* 0x0003e20000000c00 */
[----:B------:R-:W-:Y:S01]  /*8a40*/  @!PT LDS RZ, [RZ] ;  /* 0x00000000fffff984 */ /* 0x000fe20000000800 */
[----:B------:R-:W-:Y:S01]  /*8a50*/  @!PT LDS RZ, [RZ] ;  /* 0x00000000fffff984 */ /* 0x000fe20000000800 */
[----:B------:R-:W-:Y:S01]  /*8a60*/  @!PT LDS RZ, [RZ] ;  /* 0x00000000fffff984 */ /* 0x000fe20000000800 */
[----:B------:R-:W-:Y:S01]  /*8a70*/  @!PT LDS RZ, [RZ] ;  /* 0x00000000fffff984 */ /* 0x000fe20000000800 */
[----:B------:R2:W-:Y:S07]  /*8a80*/  MEMBAR.ALL.CTA ;  /* 0x0000000000007992 */ /* 0x0005ee0000008000 */
[----:B--2---:R-:W2:Y:S02]  /*8a90*/  FENCE.VIEW.ASYNC.S ;  /* 0x00000000000073c6 */ /* 0x004ea40000000000 */
[----:B--2---:R-:W-:Y:S06]  /*8aa0*/  BAR.SYNC.DEFER_BLOCKING 0x1, 0x80 ;  /* 0x0042000000007b1d */ /* 0x004fec0000010000 */
[----:B------:R-:W-:Y:S05]  /*8ab0*/  @P0 BRA `(.L_x_127) ;  /* 0x0000000000240947 */ /* 0x000fea0003800000 */
[----:B------:R-:W-:Y:S02]  /*8ac0*/  UIADD3 UR8, UP0, UPT, UR52, 0x680, URZ ;  /* 0x0000068034087890 */ /* 0x000fe4000ff1e0ff */
[----:B------:R-:W-:Y:S02]  /*8ad0*/  UIADD3 UR5, UPT, UPT, UR37, 0x40, URZ ;  /* 0x0000004025057890 */ /* 0x000fe4000fffe0ff */
[----:B------:R-:W-:Y:S02]  /*8ae0*/  UIADD3 UR4, UPT, UPT, UR41, 0x4400, URZ ;  /* 0x0000440029047890 */ /* 0x000fe4000fffe0ff */
[----:B------:R-:W-:Y:S01]  /*8af0*/  UIADD3.X UR9, UPT, UPT, URZ, UR53, URZ, UP0, !UPT ;  /* 0x00000035ff097290 */ /* 0x000fe200087fe4ff */
[----:B------:R-:W-:Y:S01]  /*8b00*/  UMOV UR6, UR38 ;  /* 0x0000002600067c82 */ /* 0x000fe20008000000 */
[----:B------:R-:W-:Y:S07]  /*8b10*/  UMOV UR7, UR44 ;  /* 0x0000002c00077c82 */ /* 0x000fee0008000000 */
[----:B------:R2:W-:Y:S01]  /*8b20*/  UTMASTG.3D [UR4], [UR8] ;  /* 0x00000004080073b5 */ /* 0x0005e20008010000 */
[----:B------:R0:W-:Y:S01]  /*8b30*/  UTMACMDFLUSH ;  /* 0x00000000000079b7 */ /* 0x0001e20000000000 */
[----:B--2---:R-:W-:Y:S04]  /*8b40*/  DEPBAR.LE SB0, 0x1 ;  /* 0x000080400000791a */ /* 0x004fe80000000000 */
.L_x_127:
[----:B------:R-:W-:Y:S05]  /*8b50*/  BSYNC.RECONVERGENT B0 ;  /* 0x0000000000007941 */ /* 0x000fea0003800200 */
.L_x_126:
[----:B------:R-:W-:Y:S01]  /*8b60*/  BAR.SYNC.DEFER_BLOCKING 0x1, 0x80 ;  /* 0x0042000000007b1d */ /* 0x000fe20000010000 */
[----:B------:R-:W-:Y:S04]  /*8b70*/  UIADD3 UR36, UPT, UPT, UR51, 0x1, URZ ;  /* 0x0000000133247890 */ /* 0x000fe8000fffe0ff */
[----:B------:R-:W-:Y:S04]  /*8b80*/  UISETP.NE.AND UP0, UPT, UR36, 0x4, UPT ;  /* 0x000000042400788c */ /* 0x000fe8000bf05270 */
[----:B------:R-:W-:Y:S01]  /*8b90*/  USEL UR36, UR36, URZ, UP0 ;  /* 0x000000ff24247287 */ /* 0x000fe20008000000 */
[----:B------:R2:W-:Y:S01]  /*8ba0*/  @!P6 SYNCS.ARRIVE.TRANS64.RED.A1T0 RZ, [R232+URZ], RZ ;  /* 0x000000ffe8ffe9a7 */ /* 0x0005e200081004ff */
[----:B------:R-:W-:Y:S01]  /*8bb0*/  BSSY B1, `(.L_x_128) ;  /* 0x0000020000017945 */ /* 0x000fe20003800000 */
[----:B------:R-:W3:Y:S02]  /*8bc0*/  @!P6 SYNCS.PHASECHK.TRANS64.TRYWAIT P0, [R0+URZ+0x50], R3 ;  /* 0x000050030000e5a7 */ /* 0x000ee400080011ff */
[----:B---3--:R-:W-:Y:S01]  /*8bd0*/  @!P6 SEL R225, RZ, 0x1, !P0 ;  /* 0x00000001ffe1e807 */ /* 0x008fe20004000000 */
[----:B--2---:R-:W-:Y:S06]  /*8be0*/  @P6 BRA `(.L_x_129) ;  /* 0x0000000000706947 */ /* 0x004fec0003800000 */
[----:B------:R-:W-:Y:S01]  /*8bf0*/  ISETP.NE.AND P1, PT, R226, RZ, PT ;  /* 0x000000ffe200720c */ /* 0x000fe20003f25270 */
[----:B------:R-:W-:Y:S01]  /*8c00*/  BSSY B0, `(.L_x_130) ;  /* 0x000000b000007945 */ /* 0x000fe20003800000 */
[----:B------:R-:W-:Y:S11]  /*8c10*/  ISETP.NE.AND P0, PT, R225, RZ, PT ;  /* 0x000000ffe100720c */ /* 0x000ff60003f05270 */
[----:B------:R-:W-:Y:S05]  /*8c20*/  @P1 IMAD R5, R224, 0x4000, R217 ;  /* 0x00004000e0051824 */ /* 0x000fea00078e02d9 */
[----:B------:R-:W-:Y:S04]  /*8c30*/  @P1 IADD3 R8, PT, PT, R5, UR41, RZ ;  /* 0x0000002905081c10 */ /* 0x000fe8000fffe0ff */
[----:B------:R-:W-:Y:S01]  /*8c40*/  @P1 IADD3 R6, PT, PT, R223, R8, RZ ;  /* 0x00000008df061210 */ /* 0x000fe20007ffe0ff */
[--C-:B------:R-:W-:Y:S02]  /*8c50*/  @P1 IMAD.IADD R4, R147, 0x1, R8.reuse ;  /* 0x0000000193041824 */ /* 0x100fe400078e0208 */
[----:B------:R-:W-:Y:S01]  /*8c60*/  @P1 IMAD.IADD R3, R227, 0x1, R8 ;  /* 0x00000001e3031824 */ /* 0x000fe200078e0208 */
[----:B------:R-:W-:Y:S06]  /*8c70*/  @P0 BRA `(.L_x_131) ;  /* 0x00000000000c0947 */ /* 0x000fec0003800000 */
[----:B------:R-:W-:Y:S04]  /*8c80*/  SHF.L.U32 R7, R205, 0x1f, RZ ;  /* 0x0000001fcd077819 */ /* 0x000fe800000006ff */
[----:B------:R-:W2:Y:S02]  /*8c90*/  SYNCS.PHASECHK.TRANS64.TRYWAIT P0, [R0+URZ+0x50], R7 ;  /* 0x00005007000075a7 */ /* 0x000ea400080011ff */
[----:B--2---:R-:W-:Y:S05]  /*8ca0*/  @!P0 BRA `(.L_x_132) ;  /* 0x0000003400848947 */ /* 0x004fea0003800000 */
.L_x_131:
[----:B------:R-:W-:Y:S05]  /*8cb0*/  BSYNC B0 ;  /* 0x0000000000007941 */ /* 0x000fea0003800000 */
.L_x_130:
[----:B------:R-:W-:Y:S01]  /*8cc0*/  ISETP.NE.AND P0, PT, R226, RZ, PT ;  /* 0x000000ffe200720c */ /* 0x000fe20003f05270 */
[----:B------:R-:W-:Y:S11]  /*8cd0*/  VIADD R224, R224, 0x1 ;  /* 0x00000001e0e07836 */ /* 0x000ff60000000000 */
[----:B------:R-:W-:Y:S01]  /*8ce0*/  @!UPT UIADD3 URZ, UPT, UPT, URZ, URZ, URZ ;  /* 0x000000fffffff290 */ /* 0x000fe2000fffe0ff */
[----:B------:R3:W4:Y:S01]  /*8cf0*/  @P0 LDS.128 R176, [R5+UR41+0x400] ;  /* 0x0004002905b00984 */ /* 0x0007220008000c00 */
[--C-:B--2---:R-:W-:Y:S01]  /*8d00*/  @P0 IMAD.IADD R0, R223, 0x1, R4.reuse ;  /* 0x00000001df000824 */ /* 0x104fe200078e0204 */
[C---:B------:R-:W-:Y:S01]  /*8d10*/  @P0 IADD3 R7, PT, PT, R227.reuse, R6, RZ ;  /* 0x00000006e3070210 */ /* 0x040fe20007ffe0ff */
[C---:B------:R-:W-:Y:S01]  /*8d20*/  @P0 IMAD.IADD R8, R227.reuse, 0x1, R4 ;  /* 0x00000001e3080824 */ /* 0x040fe200078e0204 */
[----:B------:R3:W2:Y:S02]  /*8d30*/  @P0 LDS.128 R172, [R3+0x400] ;  /* 0x0004000003ac0984 */ /* 0x0006a40000000c00 */
[----:B------:R-:W-:Y:S02]  /*8d40*/  @P0 IADD3 R9, PT, PT, R227, R0, RZ ;  /* 0x00000000e3090210 */ /* 0x000fe40007ffe0ff */
[----:B------:R3:W1:Y:S04]  /*8d50*/  @P0 LDS.128 R168, [R6+0x400] ;  /* 0x0004000006a80984 */ /* 0x0006680000000c00 */
[----:B------:R3:W1:Y:S04]  /*8d60*/  @P0 LDS.128 R164, [R7+0x400] ;  /* 0x0004000007a40984 */ /* 0x0006680000000c00 */
[----:B------:R3:W1:Y:S04]  /*8d70*/  @P0 LDS.128 R160, [R4+0x400] ;  /* 0x0004000004a00984 */ /* 0x0006680000000c00 */
[----:B------:R3:W1:Y:S04]  /*8d80*/  @P0 LDS.128 R156, [R8+0x400] ;  /* 0x00040000089c0984 */ /* 0x0006680000000c00 */
[----:B------:R3:W1:Y:S04]  /*8d90*/  @P0 LDS.128 R152, [R0+0x400] ;  /* 0x0004000000980984 */ /* 0x0006680000000c00 */
[----:B------:R3:W1:Y:S02]  /*8da0*/  @P0 LDS.128 R148, [R9+0x400] ;  /* 0x0004000009940984 */ /* 0x0006640000000c00 */
.L_x_129:
[----:B------:R-:W-:Y:S05]  /*8db0*/  BSYNC B1 ;  /* 0x0000000000017941 */ /* 0x000fea0003800000 */
.L_x_128:
[----:B---3--:R-:W-:Y:S05]  /*8dc0*/  VIADD R3, R146, 0x80 ;  /* 0x0000008092037836 */ /* 0x008fea0000000000 */
[----:B------:R-:W-:Y:S04]  /*8dd0*/  SHF.R.U32.HI R3, RZ, 0x15, R3 ;  /* 0x00000015ff037819 */ /* 0x000fe80000011603 */
[----:B------:R-:W-:Y:S11]  /*8de0*/  LOP3.LUT P0, RZ, R3, 0x3, R200, 0x48, !PT ;  /* 0x0000000303ff7812 */ /* 0x000ff600078048c8 */
[----:B------:R-:W-:Y:S02]  /*8df0*/  @!UPT UIADD3 URZ, UPT, UPT, URZ, URZ, URZ ;  /* 0x000000fffffff290 */ /* 0x000fe4000fffe0ff */
[----:B------:R-:W-:Y:S05]  /*8e00*/  @!P0 BRA `(.L_x_133) ;  /* 0x0000000000408947 */ /* 0x000fea0003800000 */
[----:B------:R-:W3:Y:S01]  /*8e10*/  LDCU.64 UR8, c[0x4][0x70] ;  /* 0x01000e00ff0877ac */ /* 0x000ee20008000a00 */
[----:B------:R-:W-:Y:S01]  /*8e20*/  MOV R15, 0x0 ;  /* 0x00000000000f7802 */ /* 0x000fe20000000f00 */
[----:B------:R-:W-:Y:S02]  /*8e30*/  HFMA2 R12, -RZ, RZ, 0, 5.9604644775390625e-08 ;  /* 0x00000001ff0c7431 */ /* 0x000fe400000001ff */
[----:B------:R-:W-:Y:S02]  /*8e40*/  IMAD.MOV.U32 R8, RZ, RZ, 0x192 ;  /* 0x00000192ff087424 */ /* 0x000fe400078e00ff */
[----:B------:R-:W-:Y:S01]  /*8e50*/  IMAD.MOV.U32 R13, RZ, RZ, RZ ;  /* 0x000000ffff0d7224 */ /* 0x000fe200078e00ff */
[----:B------:R-:W5:Y:S01]  /*8e60*/  LDCU.64 UR6, c[0x4][0x78] ;  /* 0x01000f00ff0677ac */ /* 0x000f620008000a00 */
[----:B------:R-:W1:Y:S01]  /*8e70*/  LDC.64 R14, c[0x4][R15] ;  /* 0x010000000f0e7b82 */ /* 0x000e620000000a00 */
[----:B------:R-:W2:Y:S01]  /*8e80*/  LDCU.64 UR4, c[0x4][0x10] ;  /* 0x01000200ff0477ac */ /* 0x000ea20008000a00 */
[----:B---3--:R-:W-:Y:S01]  /*8e90*/  MOV R5, UR9 ;  /* 0x0000000900057c02 */ /* 0x008fe20008000f00 */
[----:B------:R-:W-:Y:S01]  /*8ea0*/  IMAD.U32 R4, RZ, RZ, UR8 ;  /* 0x00000008ff047e24 */ /* 0x000fe2000f8e00ff */
[----:B-----5:R-:W-:Y:S01]  /*8eb0*/  MOV R7, UR7 ;  /* 0x0000000700077c02 */ /* 0x020fe20008000f00 */
[----:B------:R-:W-:Y:S01]  /*8ec0*/  IMAD.U32 R6, RZ, RZ, UR6 ;  /* 0x00000006ff067e24 */ /* 0x000fe2000f8e00ff */
[----:B--2---:R-:W-:Y:S01]  /*8ed0*/  MOV R11, UR5 ;  /* 0x00000005000b7c02 */ /* 0x004fe20008000f00 */
[----:B------:R-:W-:Y:S02]  /*8ee0*/  IMAD.U32 R10, RZ, RZ, UR4 ;  /* 0x00000004ff0a7e24 */ /* 0x000fe4000f8e00ff */
[----:B------:R-:W-:Y:S07]  /*8ef0*/  LEPC R20, `(.L_x_133) ;  /* 0x000000001014794e */ /* 0x000fee0000000000 */
[----:B-1--4-:R-:W-:Y:S05]  /*8f00*/  CALL.ABS.NOINC R14 ;  /* 0x000000000e007343 */ /* 0x012fea0003c00000 */
.L_x_133:
[----:B------:R-:W-:Y:S05]  /*8f10*/  WARPSYNC.ALL ;  /* 0x0000000000007948 */ /* 0x000fea0003800000 */
[----:B------:R-:W-:Y:S01]  /*8f20*/  R2UR UR4, R146 ;  /* 0x00000000920472ca */ /* 0x000fe200000e0000 */
[--C-:B-1--4-:R-:W-:Y:S01]  /*8f30*/  HADD2.F32 R68, -RZ, R176.reuse.H0_H0 ;  /* 0x200000b0ff447230 */ /* 0x112fe20000004100 */
[----:B------:R-:W-:Y:S01]  /*8f40*/  ISETP.NE.AND P6, PT, R215, RZ, PT ;  /* 0x000000ffd700720c */ /* 0x000fe20003fc5270 */
[----:B------:R-:W-:Y:S01]  /*8f50*/  HADD2.F32 R70, -RZ, R176.H1_H1 ;  /* 0x300000b0ff467230 */ /* 0x000fe20000004100 */
[----:B------:R-:W-:Y:S01]  /*8f60*/  MOV R3, UR36 ;  /* 0x0000002400037c02 */ /* 0x000fe20008000f00 */
[--C-:B------:R-:W-:Y:S01]  /*8f70*/  HADD2.F32 R69, -RZ, R178.reuse.H0_H0 ;  /* 0x200000b2ff457230 */ /* 0x100fe20000004100 */
[----:B------:R-:W-:Y:S01]  /*8f80*/  MOV R72, UR45 ;  /* 0x0000002d00487c02 */ /* 0x000fe20008000f00 */
[----:B------:R-:W-:Y:S01]  /*8f90*/  BSSY.RECONVERGENT B0, `(.L_x_134) ;  /* 0x00000fe000007945 */ /* 0x000fe20003800200 */
        /* <DEDUP_REMOVED lines=66> */
[--C-:B------:R-:W-:Y:S02]  /*93c0*/  HADD2.F32 R64, -RZ, R177.reuse.H1_H1 ;  /* 0x300000b1ff407230 */ /* 0x100fe40000004100 */
[C-C-:B------:R-:W-:Y:S01]  /*93d0*/  FFMA R61, R143.reuse, R65, R2.reuse ;  /* 0x000000418f3d7223 */ /* 0x140fe20000000002 */
[----:B------:R-:W-:Y:S02]  /*93e0*/  HADD2.F32 R65, -RZ, R177.H0_H0 ;  /* 0x200000b1ff417230 */ /* 0x000fe40000004100 */
[C-C-:B------:R-:W-:Y:S01]  /*93f0*/  FFMA R66, R143.reuse, R66, R2.reuse ;  /* 0x000000428f427223 */ /* 0x140fe20000000002 */
[----:B------:R-:W-:Y:S01]  /*9400*/  FFMA R67, R143, R67, R2 ;  /* 0x000000438f437223 */ /* 0x000fe20000000002 */
[C---:B------:R-:W-:Y:S01]  /*9410*/  FFMA R0, R145.reuse, R68, R0 ;  /* 0x0000004491007223 */ /* 0x040fe20000000000 */
[C---:B------:R-:W-:Y:S01]  /*9420*/  FFMA R3, R145.reuse, R70, R3 ;  /* 0x0000004691037223 */ /* 0x040fe20000000003 */
[C---:B------:R-:W-:Y:S01]  /*9430*/  FFMA R6, R145.reuse, R65, R6 ;  /* 0x0000004191067223 */ /* 0x040fe20000000006 */
[C---:B------:R-:W-:Y:S01]  /*9440*/  FFMA R7, R145.reuse, R64, R7 ;  /* 0x0000004091077223 */ /* 0x040fe20000000007 */
[----:B------:R-:W-:Y:S02]  /*9450*/  HADD2.F32 R64, -RZ, R178.H1_H1 ;  /* 0x300000b2ff407230 */ /* 0x000fe40000004100 */
[----:B------:R-:W-:Y:S01]  /*9460*/  FFMA R4, R145, R69, R4 ;  /* 0x0000004591047223 */ /* 0x000fe20000000004 */
[----:B------:R-:W-:Y:S01]  /*9470*/  F2FP.RELU.F16.F32.PACK_AB R68, R3, R0 ;  /* 0x000000000344723e */ /* 0x000fe200000008ff */
[--C-:B------:R-:W-:Y:S01]  /*9480*/  HADD2.F32 R3, -RZ, R179.reuse.H0_H0 ;  /* 0x200000b3ff037230 */ /* 0x100fe20000004100 */
[----:B------:R-:W-:Y:S01]  /*9490*/  F2FP.RELU.F16.F32.PACK_AB R69, R7, R6 ;  /* 0x000000060745723e */ /* 0x000fe200000008ff */
[----:B------:R-:W-:Y:S02]  /*94a0*/  HADD2.F32 R0, -RZ, R179.H1_H1 ;  /* 0x300000b3ff007230 */ /* 0x000fe40000004100 */
[C---:B------:R-:W-:Y:S01]  /*94b0*/  FFMA R5, R145.reuse, R64, R5 ;  /* 0x0000004091057223 */ /* 0x040fe20000000005 */
[--C-:B--2---:R-:W-:Y:S02]  /*94c0*/  HADD2.F32 R7, -RZ, R172.reuse.H0_H0 ;  /* 0x200000acff077230 */ /* 0x104fe40000004100 */
[C---:B------:R-:W-:Y:S01]  /*94d0*/  FFMA R10, R145.reuse, R3, R10 ;  /* 0x00000003910a7223 */ /* 0x040fe2000000000a */
[----:B------:R-:W-:Y:S02]  /*94e0*/  HADD2.F32 R6, -RZ, R172.H1_H1 ;  /* 0x300000acff067230 */ /* 0x000fe40000004100 */
[----:B------:R-:W-:Y:S01]  /*94f0*/  FFMA R11, R145, R0, R11 ;  /* 0x00000000910b7223 */ /* 0x000fe2000000000b */
[--C-:B------:R-:W-:Y:S01]  /*9500*/  HADD2.F32 R0, -RZ, R173.reuse.H0_H0 ;  /* 0x200000adff007230 */ /* 0x100fe20000004100 */
[----:B------:R-:W-:Y:S01]  /*9510*/  F2FP.RELU.F16.F32.PACK_AB R70, R5, R4 ;  /* 0x000000040546723e */ /* 0x000fe200000008ff */
[----:B------:R-:W-:Y:S02]  /*9520*/  HADD2.F32 R4, -RZ, R173.H1_H1 ;  /* 0x300000adff047230 */ /* 0x000fe40000004100 */
[C---:B------:R-:W-:Y:S01]  /*9530*/  FFMA R8, R145.reuse, R7, R8 ;  /* 0x0000000791087223 */ /* 0x040fe20000000008 */
[----:B------:R-:W-:Y:S02]  /*9540*/  HADD2.F32 R3, -RZ, R174.H0_H0 ;  /* 0x200000aeff037230 */ /* 0x000fe40000004100 */
[C---:B------:R-:W-:Y:S01]  /*9550*/  FFMA R9, R145.reuse, R6, R9 ;  /* 0x0000000691097223 */ /* 0x040fe20000000009 */
[----:B------:R-:W-:Y:S02]  /*9560*/  HADD2.F32 R5, -RZ, R168.H0_H0 ;  /* 0x200000a8ff057230 */ /* 0x000fe40000004100 */
[C---:B------:R-:W-:Y:S01]  /*9570*/  FFMA R14, R145.reuse, R0, R14 ;  /* 0x00000000910e7223 */ /* 0x040fe2000000000e */
[----:B------:R-:W-:Y:S02]  /*9580*/  HADD2.F32 R0, -RZ, R174.H1_H1 ;  /* 0x300000aeff007230 */ /* 0x000fe40000004100 */
[C---:B------:R-:W-:Y:S01]  /*9590*/  FFMA R15, R145.reuse, R4, R15 ;  /* 0x00000004910f7223 */ /* 0x040fe2000000000f */
[--C-:B------:R-:W-:Y:S02]  /*95a0*/  HADD2.F32 R4, -RZ, R175.reuse.H1_H1 ;  /* 0x300000afff047230 */ /* 0x100fe40000004100 */
[C---:B------:R-:W-:Y:S01]  /*95b0*/  FFMA R12, R145.reuse, R3, R12 ;  /* 0x00000003910c7223 */ /* 0x040fe2000000000c */
[----:B------:R-:W-:Y:S02]  /*95c0*/  HADD2.F32 R3, -RZ, R175.H0_H0 ;  /* 0x200000afff037230 */ /* 0x000fe40000004100 */
[----:B------:R-:W-:Y:S01]  /*95d0*/  FFMA R13, R145, R0, R13 ;  /* 0x00000000910d7223 */ /* 0x000fe2000000000d */
[----:B------:R-:W-:Y:S01]  /*95e0*/  HADD2.F32 R0, -RZ, R168.H1_H1 ;  /* 0x300000a8ff007230 */ /* 0x000fe20000004100 */
[----:B------:R-:W-:Y:S01]  /*95f0*/  F2FP.RELU.F16.F32.PACK_AB R71, R11, R10 ;  /* 0x0000000a0b47723e */ /* 0x000fe200000008ff */
[----:B------:R-:W-:Y:S02]  /*9600*/  HADD2.F32 R6, -RZ, R171.H1_H1 ;  /* 0x300000abff067230 */ /* 0x000fe40000004100 */
        /* <DEDUP_REMOVED lines=10> */
[----:B------:R1:W-:Y:S01]  /*96b0*/  STS.128 [R217+UR41+0x8400], R68 ;  /* 0x00840044d9007988 */ /* 0x0003e20008000c29 */
[----:B------:R-:W-:Y:S01]  /*96c0*/  F2FP.RELU.F16.F32.PACK_AB R8, R9, R8 ;  /* 0x000000080908723e */ /* 0x000fe200000008ff */
[C---:B------:R-:W-:Y:S01]  /*96d0*/  FFMA R23, R145.reuse, R0, R23 ;  /* 0x0000000091177223 */ /* 0x040fe20000000017 */
[----:B------:R-:W-:Y:S02]  /*96e0*/  HADD2.F32 R0, -RZ, R164.H0_H0 ;  /* 0x200000a4ff007230 */ /* 0x000fe40000004100 */
[C---:B------:R-:W-:Y:S01]  /*96f0*/  FFMA R20, R145.reuse, R3, R20 ;  /* 0x0000000391147223 */ /* 0x040fe20000000014 */
[----:B------:R-:W-:Y:S02]  /*9700*/  HADD2.F32 R3, -RZ, R166.H0_H0 ;  /* 0x200000a6ff037230 */ /* 0x000fe40000004100 */
        /* <DEDUP_REMOVED lines=18> */
[----:B------:R1:W-:Y:S01]  /*9830*/  STS.128 [R219+0x8400], R8 ;  /* 0x00840008db007388 */ /* 0x0003e20000000c00 */
[--C-:B------:R-:W-:Y:S02]  /*9840*/  HADD2.F32 R3, -RZ, R161.reuse.H0_H0 ;  /* 0x200000a1ff037230 */ /* 0x100fe40000004100 */
[C---:B------:R-:W-:Y:S01]  /*9850*/  FFMA R29, R145.reuse, R4, R29 ;  /* 0x00000004911d7223 */ /* 0x040fe2000000001d */
[C---:B------:R-:W-:Y:S01]  /*9860*/  FFMA R34, R145.reuse, R5, R34 ;  /* 0x0000000591227223 */ /* 0x040fe20000000022 */
[C---:B------:R-:W-:Y:S01]  /*9870*/  FFMA R35, R145.reuse, R6, R35 ;  /* 0x0000000691237223 */ /* 0x040fe20000000023 */
[----:B------:R-:W-:Y:S02]  /*9880*/  HADD2.F32 R4, -RZ, R160.H1_H1 ;  /* 0x300000a0ff047230 */ /* 0x000fe40000004100 */
[----:B------:R-:W-:Y:S01]  /*9890*/  FFMA R32, R145, R0, R32 ;  /* 0x0000000091207223 */ /* 0x000fe20000000020 */
[----:B------:R-:W-:Y:S01]  /*98a0*/  HADD2.F32 R0, -RZ, R161.H1_H1 ;  /* 0x300000a1ff007230 */ /* 0x000fe20000004100 */
[----:B------:R-:W-:Y:S01]  /*98b0*/  F2FP.RELU.F16.F32.PACK_AB R16, R17, R16 ;  /* 0x000000101110723e */ /* 0x000fe200000008ff */
[--C-:B------:R-:W-:Y:S02]  /*98c0*/  HADD2.F32 R5, -RZ, R163.reuse.H0_H0 ;  /* 0x200000a3ff057230 */ /* 0x100fe40000004100 */
[C---:B------:R-:W-:Y:S01]  /*98d0*/  FFMA R33, R145.reuse, R4, R33 ;  /* 0x0000000491217223 */ /* 0x040fe20000000021 */
[C---:B------:R-:W-:Y:S01]  /*98e0*/  FFMA R38, R145.reuse, R3, R38 ;  /* 0x0000000391267223 */ /* 0x040fe20000000026 */
[----:B------:R-:W-:Y:S01]  /*98f0*/  FFMA R39, R145, R0, R39 ;  /* 0x0000000091277223 */ /* 0x000fe20000000027 */
[--C-:B------:R-:W-:Y:S01]  /*9900*/  HADD2.F32 R3, -RZ, R162.reuse.H0_H0 ;  /* 0x200000a2ff037230 */ /* 0x100fe20000004100 */
[----:B------:R-:W-:Y:S01]  /*9910*/  F2FP.RELU.F16.F32.PACK_AB R17, R23, R22 ;  /* 0x000000161711723e */ /* 0x000fe200000008ff */
        /* <DEDUP_REMOVED lines=35> */
[----:B------:R-:W-:Y:S01]  /*9b50*/  FFMA R54, R145, R5, R54 ;  /* 0x0000000591367223 */ /* 0x000fe20000000036 */
[----:B------:R-:W-:Y:S01]  /*9b60*/  F2FP.RELU.F16.F32.PACK_AB R32, R33, R32 ;  /* 0x000000202120723e */ /* 0x000fe200000008ff */
[----:B------:R1:W-:Y:S01]  /*9b70*/  STS.128 [R220+0x8400], R24 ;  /* 0x00840018dc007388 */ /* 0x0003e20000000c00 */
[----:B------:R-:W-:Y:S01]  /*9b80*/  FFMA R55, R145, R4, R55 ;  /* 0x0000000491377223 */ /* 0x000fe20000000037 */
[--C-:B------:R-:W-:Y:S01]  /*9b90*/  HADD2.F32 R0, -RZ, R154.reuse.H0_H0 ;  /* 0x2000009aff007230 */ /* 0x100fe20000004100 */
[----:B------:R-:W-:Y:S01]  /*9ba0*/  F2FP.RELU.F16.F32.PACK_AB R33, R39, R38 ;  /* 0x000000262721723e */ /* 0x000fe200000008ff */
[----:B------:R-:W-:Y:S01]  /*9bb0*/  HADD2.F32 R4, -RZ, R154.H1_H1 ;  /* 0x3000009aff047230 */ /* 0x000fe20000004100 */
[----:B------:R-:W-:Y:S01]  /*9bc0*/  F2FP.RELU.F16.F32.PACK_AB R34, R37, R36 ;  /* 0x000000242522723e */ /* 0x000fe200000008ff */
[--C-:B------:R-:W-:Y:S01]  /*9bd0*/  HADD2.F32 R3, -RZ, R155.reuse.H0_H0 ;  /* 0x2000009bff037230 */ /* 0x100fe20000004100 */
[----:B------:R-:W-:Y:S01]  /*9be0*/  F2FP.RELU.F16.F32.PACK_AB R35, R43, R42 ;  /* 0x0000002a2b23723e */ /* 0x000fe200000008ff */
[C---:B------:R-:W-:Y:S01]  /*9bf0*/  FFMA R52, R145.reuse, R0, R52 ;  /* 0x0000000091347223 */ /* 0x040fe20000000034 */
[C---:B------:R-:W-:Y:S01]  /*9c00*/  FFMA R53, R145.reuse, R4, R53 ;  /* 0x0000000491357223 */ /* 0x040fe20000000035 */
[----:B------:R-:W-:Y:S02]  /*9c10*/  HADD2.F32 R0, -RZ, R155.H1_H1 ;  /* 0x3000009bff007230 */ /* 0x000fe40000004100 */
        /* <DEDUP_REMOVED lines=8> */
[----:B------:R-:W-:Y:S01]  /*9ca0*/  FFMA R59, R145, R0, R59 ;  /* 0x00000000913b7223 */ /* 0x000fe2000000003b */
[----:B------:R-:W-:Y:S01]  /*9cb0*/  F2FP.RELU.F16.F32.PACK_AB R43, R51, R50 ;  /* 0x00000032332b723e */ /* 0x000fe200000008ff */
[C---:B------:R-:W-:Y:S01]  /*9cc0*/  FFMA R56, R145.reuse, R3, R56 ;  /* 0x0000000391387223 */ /* 0x040fe20000000038 */
[----:B------:R-:W-:Y:S02]  /*9cd0*/  HADD2.F32 R0, -RZ, R149.H1_H1 ;  /* 0x30000095ff007230 */ /* 0x000fe40000004100 */
[C---:B------:R-:W-:Y:S01]  /*9ce0*/  FFMA R57, R145.reuse, R4, R57 ;  /* 0x0000000491397223 */ /* 0x040fe20000000039 */
[--C-:B------:R-:W-:Y:S01]  /*9cf0*/  HADD2.F32 R3, -RZ, R150.reuse.H0_H0 ;  /* 0x20000096ff037230 */ /* 0x100fe20000004100 */
[----:B------:R1:W-:Y:S01]  /*9d00*/  STS.128 [R222+0x8400], R40 ;  /* 0x00840028de007388 */ /* 0x0003e20000000c00 */
[----:B------:R-:W-:Y:S01]  /*9d10*/  FFMA R62, R145, R5, R62 ;  /* 0x00000005913e7223 */ /* 0x000fe2000000003e */
[----:B------:R-:W-:Y:S01]  /*9d20*/  HADD2.F32 R4, -RZ, R150.H1_H1 ;  /* 0x30000096ff047230 */ /* 0x000fe20000004100 */
[----:B------:R-:W-:Y:S01]  /*9d30*/  F2FP.RELU.F16.F32.PACK_AB R48, R49, R48 ;  /* 0x000000303130723e */ /* 0x000fe200000008ff */
[--C-:B------:R-:W-:Y:S02]  /*9d40*/  HADD2.F32 R5, -RZ, R151.reuse.H0_H0 ;  /* 0x20000097ff057230 */ /* 0x100fe40000004100 */
[----:B------:R-:W-:Y:S01]  /*9d50*/  FFMA R63, R145, R0, R63 ;  /* 0x00000000913f7223 */ /* 0x000fe2000000003f */
        /* <DEDUP_REMOVED lines=33> */
.L_x_135:
[----:B------:R-:W-:Y:S05]  /*9f70*/  BSYNC.RECONVERGENT B0 ;  /* 0x0000000000007941 */ /* 0x000fea0003800200 */
.L_x_134:
        /* <DEDUP_REMOVED lines=21> */
.L_x_139:
[----:B------:R-:W-:Y:S05]  /*a0d0*/  BSYNC B0 ;  /* 0x0000000000007941 */ /* 0x000fea0003800000 */
.L_x_138:
[----:B------:R-:W-:Y:S11]  /*a0e0*/  ISETP.NE.AND P0, PT, R226, RZ, PT ;  /* 0x000000ffe200720c */ /* 0x000ff60003f05270 */
[----:B------:R-:W-:Y:S02]  /*a0f0*/  @!UPT UIADD3 URZ, UPT, UPT, URZ, URZ, URZ ;  /* 0x000000fffffff290 */ /* 0x000fe4000fffe0ff */
[----:B------:R3:W4:Y:S01]  /*a100*/  @P0 LDS.128 R176, [R224+UR41+0x400] ;  /* 0x00040029e0b00984 */ /* 0x0007220008000c00 */
[----:B--2---:R-:W-:Y:S01]  /*a110*/  @P0 IMAD.IADD R0, R223, 0x1, R4 ;  /* 0x00000001df000824 */ /* 0x004fe200078e0204 */
        /* <DEDUP_REMOVED lines=10> */
.L_x_137:
[----:B------:R-:W-:Y:S05]  /*a1c0*/  BSYNC B1 ;  /* 0x0000000000017941 */ /* 0x000fea0003800000 */
.L_x_136:
        /* <DEDUP_REMOVED lines=8> */
[----:B-1----:R-:W-:Y:S02]  /*a250*/  IMAD.MOV.U32 R8, RZ, RZ, 0x192 ;  /* 0x00000192ff087424 */ /* 0x002fe400078e00ff */
[----:B------:R-:W-:Y:S01]  /*a260*/  IMAD.MOV.U32 R13, RZ, RZ, RZ ;  /* 0x000000ffff0d7224 */ /* 0x000fe200078e00ff */
[----:B------:R-:W1:Y:S01]  /*a270*/  LDCU.64 UR6, c[0x4][0x78] ;  /* 0x01000f00ff0677ac */ /* 0x000e620008000a00 */
[----:B------:R-:W2:Y:S01]  /*a280*/  LDC.64 R14, c[0x4][R15] ;  /* 0x010000000f0e7b82 */ /* 0x000ea20000000a00 */
[----:B------:R-:W5:Y:S01]  /*a290*/  LDCU.64 UR4, c[0x4][0x10] ;  /* 0x01000200ff0477ac */ /* 0x000f620008000a00 */
[----:B---3--:R-:W-:Y:S01]  /*a2a0*/  MOV R5, UR9 ;  /* 0x0000000900057c02 */ /* 0x008fe20008000f00 */
[----:B------:R-:W-:Y:S01]  /*a2b0*/  IMAD.U32 R4, RZ, RZ, UR8 ;  /* 0x00000008ff047e24 */ /* 0x000fe2000f8e00ff */
[----:B-1----:R-:W-:Y:S01]  /*a2c0*/  MOV R7, UR7 ;  /* 0x0000000700077c02 */ /* 0x002fe20008000f00 */
[----:B------:R-:W-:Y:S01]  /*a2d0*/  IMAD.U32 R6, RZ, RZ, UR6 ;  /* 0x00000006ff067e24 */ /* 0x000fe2000f8e00ff */
[----:B-----5:R-:W-:Y:S01]  /*a2e0*/  MOV R11, UR5 ;  /* 0x00000005000b7c02 */ /* 0x020fe20008000f00 */
[----:B------:R-:W-:Y:S02]  /*a2f0*/  IMAD.U32 R10, RZ, RZ, UR4 ;  /* 0x00000004ff0a7e24 */ /* 0x000fe4000f8e00ff */
[----:B------:R-:W-:Y:S07]  /*a300*/  LEPC R20, `(.L_x_141) ;  /* 0x000000001014794e */ /* 0x000fee0000000000 */
[----:B--2-4-:R-:W-:Y:S05]  /*a310*/  CALL.ABS.NOINC R14 ;  /* 0x000000000e007343 */ /* 0x014fea0003c00000 */
.L_x_141:
[----:B------:R-:W-:Y:S01]  /*a320*/  ISETP.NE.AND P0, PT, R209, RZ, PT ;  /* 0x000000ffd100720c */ /* 0x000fe20003f05270 */
[----:B------:R-:W-:Y:S05]  /*a330*/  WARPSYNC.ALL ;  /* 0x0000000000007948 */ /* 0x000fea0003800000 */
[----:B------:R-:W-:Y:S01]  /*a340*/  R2UR UR4, R146 ;  /* 0x00000000920472ca */ /* 0x000fe200000e0000 */
[--C-:B-1--4-:R-:W-:Y:S01]  /*a350*/  HADD2.F32 R68, -RZ, R176.reuse.H0_H0 ;  /* 0x200000b0ff447230 */ /* 0x112fe20000004100 */
[----:B------:R-:W-:Y:S01]  /*a360*/  IADD3 R218, PT, PT, R218, 0xd0, RZ ;  /* 0x000000d0dada7810 */ /* 0x000fe20007ffe0ff */
[----:B------:R-:W-:Y:S01]  /*a370*/  HADD2.F32 R70, -RZ, R176.H1_H1 ;  /* 0x300000b0ff467230 */ /* 0x000fe20000004100 */
[----:B------:R-:W-:Y:S01]  /*a380*/  BSSY.RECONVERGENT B0, `(.L_x_142) ;  /* 0x00000fc000007945 */ /* 0x000fe20003800200 */
[--C-:B------:R-:W-:Y:S01]  /*a390*/  HADD2.F32 R69, -RZ, R177.reuse.H0_H0 ;  /* 0x200000b1ff457230 */ /* 0x100fe20000004100 */
[----:B------:R-:W-:Y:S01]  /*a3a0*/  LOP3.LUT R218, R218, 0xfefffff8, RZ, 0xc0, !PT ;  /* 0xfefffff8dada7812 */ /* 0x000fe200078ec0ff */
[----:B------:R-:W-:Y:S02]  /*a3b0*/  HADD2.F32 R72, -RZ, R177.H1_H1 ;  /* 0x300000b1ff487230 */ /* 0x000fe40000004100 */
[--C-:B------:R-:W-:Y:S02]  /*a3c0*/  HADD2.F32 R71, -RZ, R178.reuse.H0_H0 ;  /* 0x200000b2ff477230 */ /* 0x100fe40000004100 */
[----:B------:R-:W-:Y:S02]  /*a3d0*/  HADD2.F32 R74, -RZ, R178.H1_H1 ;  /* 0x300000b2ff4a7230 */ /* 0x000fe40000004100 */
[----:B------:R-:W1:Y:S01]  /*a3e0*/  LDTM.x64 R4, tmem[UR4+0xc0] ;  /* 0x0000c004000479ee */ /* 0x000e620008340000 */
[----:B------:R-:W-:Y:S01]  /*a3f0*/  NOP ;  /* 0x0000000000007918 */ /* 0x000fe20000000000 */
[----:B-1----:R1:W-:Y:S01]  /*a400*/  SYNCS.ARRIVE.TRANS64.RED.A1T0 RZ, [R218+URZ], RZ ;  /* 0x000000ffdaff79a7 */ /* 0x0023e200081004ff */
[--C-:B------:R-:W-:Y:S02]  /*a410*/  HADD2.F32 R73, -RZ, R179.reuse.H0_H0 ;  /* 0x200000b3ff497230 */ /* 0x100fe40000004100 */
[----:B------:R-:W-:Y:S02]  /*a420*/  HADD2.F32 R76, -RZ, R179.H1_H1 ;  /* 0x300000b3ff4c7230 */ /* 0x000fe40000004100 */
[--C-:B--2---:R-:W-:Y:S02]  /*a430*/  HADD2.F32 R75, -RZ, R172.reuse.H0_H0 ;  /* 0x200000acff4b7230 */ /* 0x104fe40000004100 */
[----:B------:R-:W-:Y:S02]  /*a440*/  HADD2.F32 R78, -RZ, R172.H1_H1 ;  /* 0x300000acff4e7230 */ /* 0x000fe40000004100 */
[--C-:B------:R-:W-:Y:S02]  /*a450*/  HADD2.F32 R77, -RZ, R173.reuse.H0_H0 ;  /* 0x200000adff4d7230 */ /* 0x100fe40000004100 */
[----:B------:R-:W-:Y:S02]  /*a460*/  HADD2.F32 R80, -RZ, R173.H1_H1 ;  /* 0x300000adff507230 */ /* 0x000fe40000004100 */
[--C-:B------:R-:W-:Y:S02]  /*a470*/  HADD2.F32 R79, -RZ, R174.reuse.H0_H0 ;  /* 0x200000aeff4f7230 */ /* 0x100fe40000004100 */
[----:B------:R-:W-:Y:S02]  /*a480*/  HADD2.F32 R82, -RZ, R174.H1_H1 ;  /* 0x300000aeff527230 */ /* 0x000fe40000004100 */
[--C-:B------:R-:W-:Y:S02]  /*a490*/  HADD2.F32 R81, -RZ, R175.reuse.H0_H0 ;  /* 0x200000afff517230 */ /* 0x100fe40000004100 */
[----:B------:R-:W-:Y:S02]  /*a4a0*/  HADD2.F32 R84, -RZ, R175.H1_H1 ;  /* 0x300000afff547230 */ /* 0x000fe40000004100 */
[--C-:B------:R-:W-:Y:S02]  /*a4b0*/  HADD2.F32 R83, -RZ, R168.reuse.H0_H0 ;  /* 0x200000a8ff537230 */ /* 0x100fe40000004100 */
        /* <DEDUP_REMOVED lines=82> */
[----:B------:R-:W-:Y:S01]  /*a9e0*/  FFMA R3, R145, R78, R3 ;  /* 0x0000004e91037223 */ /* 0x000fe20000000003 */
[----:B------:R-:W-:Y:S01]  /*a9f0*/  F2FP.RELU.F16.F32.PACK_AB R4, R5, R4 ;  /* 0x000000040504723e */ /* 0x000fe200000008ff */
[----:B------:R-:W-:Y:S01]  /*aa00*/  FFMA R14, R145, R77, R14 ;  /* 0x0000004d910e7223 */ /* 0x000fe2000000000e */
[----:B------:R-:W-:Y:S01]  /*aa10*/  F2FP.RELU.F16.F32.PACK_AB R5, R7, R6 ;  /* 0x000000060705723e */ /* 0x000fe200000008ff */
[----:B------:R-:W-:Y:S01]  /*aa20*/  FFMA R15, R145, R80, R15 ;  /* 0x00000050910f7223 */ /* 0x000fe2000000000f */
[----:B------:R-:W-:Y:S01]  /*aa30*/  F2FP.RELU.F16.F32.PACK_AB R6, R9, R8 ;  /* 0x000000080906723e */ /* 0x000fe200000008ff */
[----:B------:R-:W-:Y:S01]  /*aa40*/  FFMA R12, R145, R79, R12 ;  /* 0x0000004f910c7223 */ /* 0x000fe2000000000c */
[----:B------:R-:W-:Y:S01]  /*aa50*/  F2FP.RELU.F16.F32.PACK_AB R7, R11, R10 ;  /* 0x0000000a0b07723e */ /* 0x000fe200000008ff */
[C---:B------:R-:W-:Y:S01]  /*aa60*/  FFMA R13, R145.reuse, R82, R13 ;  /* 0x00000052910d7223 */ /* 0x040fe2000000000d */
[C---:B------:R-:W-:Y:S01]  /*aa70*/  FFMA R18, R145.reuse, R81, R18 ;  /* 0x0000005191127223 */ /* 0x040fe20000000012 */
[C---:B------:R-:W-:Y:S01]  /*aa80*/  FFMA R19, R145.reuse, R84, R19 ;  /* 0x0000005491137223 */ /* 0x040fe20000000013 */
[C---:B------:R-:W-:Y:S01]  /*aa90*/  FFMA R16, R145.reuse, R83, R16 ;  /* 0x0000005391107223 */ /* 0x040fe20000000010 */
[----:B------:R1:W-:Y:S01]  /*aaa0*/  STS.128 [R217+UR41+0xc400], R4 ;  /* 0x00c40004d9007988 */ /* 0x0003e20008000c29 */
        /* <DEDUP_REMOVED lines=15> */
[----:B------:R-:W-:Y:S01]  /*aba0*/  FFMA R24, R145, R91, R24 ;  /* 0x0000005b91187223 */ /* 0x000fe20000000018 */
[----:B------:R-:W-:Y:S01]  /*abb0*/  F2FP.RELU.F16.F32.PACK_AB R16, R17, R16 ;  /* 0x000000101110723e */ /* 0x000fe200000008ff */
[----:B------:R-:W-:Y:S01]  /*abc0*/  FFMA R25, R145, R94, R25 ;  /* 0x0000005e91197223 */ /* 0x000fe20000000019 */
[----:B------:R1:W-:Y:S01]  /*abd0*/  STS.128 [R219+0xc400], R8 ;  /* 0x00c40008db007388 */ /* 0x0003e20000000c00 */
[--C-:B------:R-:W-:Y:S01]  /*abe0*/  HADD2.F32 R97, -RZ, R167.reuse.H0_H0 ;  /* 0x200000a7ff617230 */ /* 0x100fe20000004100 */
[----:B------:R-:W-:Y:S01]  /*abf0*/  F2FP.RELU.F16.F32.PACK_AB R17, R23, R22 ;  /* 0x000000161711723e */ /* 0x000fe200000008ff */
        /* <DEDUP_REMOVED lines=16> */
[C---:B------:R-:W-:Y:S01]  /*ad00*/  FFMA R32, R145.reuse, R99, R32 ;  /* 0x0000006391207223 */ /* 0x040fe20000000020 */
[C---:B------:R-:W-:Y:S01]  /*ad10*/  FFMA R33, R145.reuse, R102, R33 ;  /* 0x0000006691217223 */ /* 0x040fe20000000021 */
[--C-:B------:R-:W-:Y:S02]  /*ad20*/  HADD2.F32 R105, -RZ, R163.reuse.H0_H0 ;  /* 0x200000a3ff697230 */ /* 0x100fe40000004100 */
[----:B------:R-:W-:Y:S01]  /*ad30*/  FFMA R38, R145, R101, R38 ;  /* 0x0000006591267223 */ /* 0x000fe20000000026 */
[----:B------:R-:W-:Y:S01]  /*ad40*/  HADD2.F32 R108, -RZ, R163.H1_H1 ;  /* 0x300000a3ff6c7230 */ /* 0x000fe20000004100 */
[----:B------:R-:W-:Y:S01]  /*ad50*/  F2FP.RELU.F16.F32.PACK_AB R24, R25, R24 ;  /* 0x000000181918723e */ /* 0x000fe200000008ff */
[----:B------:R-:W-:Y:S01]  /*ad60*/  FFMA R39, R145, R104, R39 ;  /* 0x0000006891277223 */ /* 0x000fe20000000027 */
[--C-:B------:R-:W-:Y:S01]  /*ad70*/  HADD2.F32 R107, -RZ, R156.reuse.H0_H0 ;  /* 0x2000009cff6b7230 */ /* 0x100fe20000004100 */
[----:B------:R-:W-:Y:S01]  /*ad80*/  F2FP.RELU.F16.F32.PACK_AB R25, R31, R30 ;  /* 0x0000001e1f19723e */ /* 0x000fe200000008ff */
[----:B------:R-:W-:Y:S01]  /*ad90*/  FFMA R36, R145, R103, R36 ;  /* 0x0000006791247223 */ /* 0x000fe20000000024 */
        /* <DEDUP_REMOVED lines=90> */
.L_x_143:
[----:B------:R-:W-:Y:S05]  /*b340*/  BSYNC.RECONVERGENT B0 ;  /* 0x0000000000007941 */ /* 0x000fea0003800200 */
.L_x_142:
[----:B------:R-:W-:Y:S01]  /*b350*/  BAR.SYNC.DEFER_BLOCKING 0x1, 0x80 ;  /* 0x0042000000007b1d */ /* 0x000fe20000010000 */
[----:B------:R-:W-:Y:S01]  /*b360*/  UISETP.NE.AND UP0, UPT, UR50, -0x4, UPT ;  /* 0xfffffffc3200788c */ /* 0x000fe2000bf05270 */
[----:B------:R-:W-:Y:S08]  /*b370*/  IADD3 R144, PT, PT, R144, 0x1, RZ ;  /* 0x0000000190907810 */ /* 0x000ff00007ffe0ff */
[----:B------:R-:W-:Y:S05]  /*b380*/  BRA.U !UP0, `(.L_x_144) ;  /* 0x0000000108287547 */ /* 0x000fea000b800000 */
[----:B------:R-:W-:Y:S01]  /*b390*/  ISETP.NE.AND P0, PT, R215, RZ, PT ;  /* 0x000000ffd700720c */ /* 0x000fe20003f05270 */
[----:B------:R-:W-:Y:S01]  /*b3a0*/  IMAD.U32 R3, RZ, RZ, UR51 ;  /* 0x00000033ff037e24 */ /* 0x000fe2000f8e00ff */
[----:B------:R-:W-:Y:S01]  /*b3b0*/  UIADD3 UR51, UPT, UPT, UR51, 0x1, URZ ;  /* 0x0000000133337890 */ /* 0x000fe2000fffe0ff */
[----:B------:R-:W-:Y:S03]  /*b3c0*/  IMAD.U32 R0, RZ, RZ, UR45 ;  /* 0x0000002dff007e24 */ /* 0x000fe6000f8e00ff */
[----:B------:R-:W-:Y:S04]  /*b3d0*/  UISETP.NE.AND UP0, UPT, UR51, 0x4, UPT ;  /* 0x000000043300788c */ /* 0x000fe8000bf05270 */
[----:B------:R-:W-:Y:S03]  /*b3e0*/  USEL UR51, UR51, URZ, UP0 ;  /* 0x000000ff33337287 */ /* 0x000fe60008000000 */
[----:B------:R-:W-:Y:S05]  /*b3f0*/  @!P0 LEA R3, R3, UR41, 0x3 ;  /* 0x0000002903038c11 */ /* 0x000fea000f8e18ff */
[----:B------:R-:W-:Y:S05]  /*b400*/  @!P0 VIADD R3, R3, 0x70 ;  /* 0x0000007003038836 */ /* 0x000fea0000000000 */
[----:B------:R-:W-:Y:S04]  /*b410*/  @!P0 PRMT R0, R0, 0x654, R3 ;  /* 0x0000065400008816 */ /* 0x000fe80000000003 */
[----:B------:R2:W-:Y:S03]  /*b420*/  @!P0 SYNCS.ARRIVE.TRANS64.RED.A1T0 RZ, [R0+URZ], RZ ;  /* 0x000000ff00ff89a7 */ /* 0x0005e600081004ff */
.L_x_144:
[----:B------:R-:W-:Y:S01]  /*b430*/  ISETP.NE.AND P2, PT, R210, RZ, PT ;  /* 0x000000ffd200720c */ /* 0x000fe20003f45270 */
[----:B------:R-:W-:Y:S01]  /*b440*/  UIADD3 UR50, UPT, UPT, UR50, 0x4, URZ ;  /* 0x0000000432327890 */ /* 0x000fe2000fffe0ff */
[----:B------:R-:W-:Y:S01]  /*b450*/  ISETP.NE.AND P0, PT, R211, 0x2, PT ;  /* 0x00000002d300780c */ /* 0x000fe20003f05270 */
[----:B------:R-:W-:Y:S01]  /*b460*/  IMAD.IADD R20, R139, 0x1, R180 ;  /* 0x000000018b147824 */ /* 0x000fe200078e02b4 */
[----:B------:R-:W-:Y:S01]  /*b470*/  ISETP.NE.AND P1, PT, R144, 0x2, PT ;  /* 0x000000029000780c */ /* 0x000fe20003f25270 */
[----:B------:R-:W-:Y:S01]  /*b480*/  IMAD.IADD R21, R141, 0x1, R192 ;  /* 0x000000018d157824 */ /* 0x000fe200078e02c0 */
[----:B--2---:R-:W-:Y:S02]  /*b490*/  SEL R0, RZ, 0x1, P0 ;  /* 0x00000001ff007807 */ /* 0x004fe40000000000 */
[----:B------:R-:W-:Y:S02]  /*b4a0*/  SEL R3, RZ, 0x1, P1 ;  /* 0x00000001ff037807 */ /* 0x000fe40000800000 */
[----:B------:R-:W-:Y:S02]  /*b4b0*/  LOP3.LUT R203, R203, R0, RZ, 0x3c, !PT ;  /* 0x00000000cbcb7212 */ /* 0x000fe400078e3cff */
[----:B------:R-:W-:Y:S02]  /*b4c0*/  LOP3.LUT R204, R204, R3, RZ, 0x3c, !PT ;  /* 0x00000003cccc7212 */ /* 0x000fe400078e3cff */
[----:B------:R-:W-:Y:S02]  /*b4d0*/  @P2 R2UR UR44, R202 ;  /* 0x00000000ca2c22ca */ /* 0x000fe400000e0000 */
[----:B------:R-:W-:Y:S02]  /*b4e0*/  SEL R211, R211, RZ, P0 ;  /* 0x000000ffd3d37207 */ /* 0x000fe40000000000 */
[----:B------:R-:W-:Y:S01]  /*b4f0*/  SEL R144, R144, RZ, P1 ;  /* 0x000000ff90907207 */ /* 0x000fe20000800000 */
[----:B------:R-:W-:Y:S10]  /*b500*/  @P2 BRA `(.L_x_145) ;  /* 0xffffff9c00a82947 */ /* 0x000ff4000383ffff */
[----:B------:R-:W2:Y:S01]  /*b510*/  LDCU.64 UR6, c[0x0][0x888] ;  /* 0x00011100ff0677ac */ /* 0x000ea20008000a00 */
[----:B------:R-:W3:Y:S01]  /*b520*/  LDCU.64 UR4, c[0x0][0x890] ;  /* 0x00011200ff0477ac */ /* 0x000ee20008000a00 */
[----:B--2---:R-:W-:Y:S02]  /*b530*/  ISETP.NE.U32.AND P2, PT, RZ, UR6, PT ;  /* 0x00000006ff007c0c */ /* 0x004fe4000bf45070 */
[----:B---3--:R-:W-:Y:S02]  /*b540*/  ISETP.NE.U32.AND P1, PT, RZ, UR4, PT ;  /* 0x00000004ff007c0c */ /* 0x008fe4000bf25070 */
[----:B------:R-:W-:Y:S02]  /*b550*/  ISETP.NE.AND.EX P2, PT, RZ, UR7, PT, P2 ;  /* 0x00000007ff007c0c */ /* 0x000fe4000bf45320 */
[----:B------:R-:W-:-:S13]  /*b560*/  ISETP.NE.AND.EX P0, PT, RZ, UR5, PT, P1 ;  /* 0x00000005ff007c0c */ /* 0x000fda000bf05310 */
[----:B------:R-:W-:Y:S05]  /*b570*/  @P2 BRA P0, `(.L_x_146) ;  /* 0x00000000003c2947 */ /* 0x000fea0000000000 */
[----:B------:R-:W-:-:S13]  /*b580*/  ISETP.NE.AND.EX P1, PT, RZ, UR5, PT, P1 ;  /* 0x00000005ff007c0c */ /* 0x000fda000bf25310 */
[----:B------:R-:W-:Y:S05]  /*b590*/  @P1 BRA `(.L_x_147) ;  /* 0x00000000000c1947 */ /* 0x000fea0003800000 */
[----:B------:R-:W-:-:S13]  /*b5a0*/  FSETP.NEU.AND P0, PT, R145, RZ, PT ;  /* 0x000000ff9100720b */ /* 0x000fda0003f0d000 */
[----:B------:R-:W-:Y:S05]  /*b5b0*/  @!P0 EXIT ;  /* 0x000000000000894d */ /* 0x000fea0003800000 */
[----:B------:R-:W-:Y:S05]  /*b5c0*/  BRA `(.L_x_146) ;  /* 0x0000000000287947 */ /* 0x000fea0003800000 */
.L_x_147:
[----:B------:R-:W-:Y:S01]  /*b5d0*/  ISETP.NE.AND P0, PT, R212, RZ, PT ;  /* 0x000000ffd400720c */ /* 0x000fe20003f05270 */
[----:B------:R-:W-:-:S12]  /*b5e0*/  BSSY.RECONVERGENT B0, `(.L_x_146) ;  /* 0x0000008000007945 */ /* 0x000fd80003800200 */
[----:B------:R-:W-:Y:S05]  /*b5f0*/  @P0 BRA `(.L_x_148) ;  /* 0x0000000000100947 */ /* 0x000fea0003800000 */
[----:B------:R-:W-:-:S04]  /*b600*/  ISETP.NE.U32.AND P0, PT, RZ, UR6, PT ;  /* 0x00000006ff007c0c */ /* 0x000fc8000bf05070 */
[----:B------:R-:W-:-:S13]  /*b610*/  ISETP.NE.AND.EX P0, PT, RZ, UR7, PT, P0 ;  /* 0x00000007ff007c0c */ /* 0x000fda000bf05300 */
[----:B------:R-:W-:Y:S05]  /*b620*/  @!P0 EXIT ;  /* 0x000000000000894d */ /* 0x000fea0003800000 */
[----:B------:R-:W-:Y:S05]  /*b630*/  BRA `(.L_x_149) ;  /* 0x0000000000087947 */ /* 0x000fea0003800000 */
.L_x_148:
[----:B------:R-:W-:-:S13]  /*b640*/  FSETP.NEU.AND P0, PT, R145, RZ, PT ;  /* 0x000000ff9100720b */ /* 0x000fda0003f0d000 */
[----:B------:R-:W-:Y:S05]  /*b650*/  @!P0 EXIT ;  /* 0x000000000000894d */ /* 0x000fea0003800000 */
.L_x_149:
[----:B------:R-:W-:Y:S05]  /*b660*/  BSYNC.RECONVERGENT B0 ;  /* 0x0000000000007941 */ /* 0x000fea0003800200 */
.L_x_146:
[----:B------:R-:W-:Y:S01]  /*b670*/  ULEA UR4, UR51, UR41, 0x3 ;  /* 0x0000002933047291 */ /* 0x000fe2000f8e18ff */
[----:B------:R-:W-:-:S04]  /*b680*/  DEPBAR.LE SB0, 0x0 ;  /* 0x000080000000791a */ /* 0x000fc80000000000 */
[----:B------:R-:W-:-:S04]  /*b690*/  UIADD3 UR4, UPT, UPT, UR4, 0x70, URZ ;  /* 0x0000007004047890 */ /* 0x000fc8000fffe0ff */
[----:B------:R-:W-:-:S09]  /*b6a0*/  UPRMT UR4, UR45, 0x654, UR4 ;  /* 0x000006542d047896 */ /* 0x000fd20008000004 */
[----:B------:R-:W-:Y:S01]  /*b6b0*/  SYNCS.ARRIVE.TRANS64.RED.A1T0 RZ, [UR4], RZ ;  /* 0x000000ffffff79a7 */ /* 0x000fe20008100404 */
[----:B------:R-:W-:Y:S05]  /*b6c0*/  EXIT ;  /* 0x000000000000794d */ /* 0x000fea0003800000 */
.L_x_24:
[----:B--2---:R2:W4:Y:S02]  /*b6d0*/  SYNCS.PHASECHK.TRANS64.TRYWAIT P0, [R3+URZ+0xf0], R2 ;  /* 0x0000f002030075a7 */ /* 0x00452400080011ff */
[----:B----4-:R-:W-:Y:S05]  /*b6e0*/  @!P0 NANOSLEEP.SYNCS 0x989680 ;  /* 0x009896800000895d */ /* 0x010fea0003900000 */
[----:B------:R-:W4:Y:S02]  /*b6f0*/  @!P0 SYNCS.PHASECHK.TRANS64 P0, [R3+URZ+0xf0], R2 ;  /* 0x0000f002030085a7 */ /* 0x000f2400080010ff */
[----:B----4-:R-:W-:Y:S05]  /*b700*/  @!P0 BRA `(.L_x_24) ;  /* 0xfffffffc00f08947 */ /* 0x010fea000383ffff */
[----:B------:R-:W-:Y:S05]  /*b710*/  BRA `(.L_x_150) ;  /* 0xffffff6000207947 */ /* 0x000fea000383ffff */
.L_x_27:
[----:B-1----:R-:W-:-:S07]  /*b720*/  MOV R2, UR41 ;  /* 0x0000002900027c02 */ /* 0x002fce0008000f00 */
.L_x_151:
[----:B-1----:R1:W2:Y:S02]  /*b730*/  SYNCS.PHASECHK.TRANS64.TRYWAIT P0, [R2+URZ+0x28], R5 ;  /* 0x00002805020075a7 */ /* 0x0022a400080011ff */
[----:B--2---:R-:W-:Y:S05]  /*b740*/  @!P0 NANOSLEEP.SYNCS 0x989680 ;  /* 0x009896800000895d */ /* 0x004fea0003900000 */
[----:B------:R-:W2:Y:S02]  /*b750*/  @!P0 SYNCS.PHASECHK.TRANS64 P0, [R2+URZ+0x28], R5 ;  /* 0x00002805020085a7 */ /* 0x000ea400080010ff */
[----:B--2---:R-:W-:Y:S05]  /*b760*/  @!P0 BRA `(.L_x_151) ;  /* 0xfffffffc00f08947 */ /* 0x004fea000383ffff */
[----:B------:R-:W-:Y:S05]  /*b770*/  BRA `(.L_x_26) ;  /* 0xffffff6000847947 */ /* 0x000fea000383ffff */
.L_x_34:
[----:B-1----:R-:W-:-:S07]  /*b780*/  MOV R2, UR17 ;  /* 0x0000001100027c02 */ /* 0x002fce0008000f00 */
.L_x_152:
[----:B-1----:R1:W2:Y:S02]  /*b790*/  SYNCS.PHASECHK.TRANS64.TRYWAIT P0, [R2+URZ+0x28], R5 ;  /* 0x00002805020075a7 */ /* 0x0022a400080011ff */
[----:B--2---:R-:W-:Y:S05]  /*b7a0*/  @!P0 NANOSLEEP.SYNCS 0x989680 ;  /* 0x009896800000895d */ /* 0x004fea0003900000 */
[----:B------:R-:W2:Y:S02]  /*b7b0*/  @!P0 SYNCS.PHASECHK.TRANS64 P0, [R2+URZ+0x28], R5 ;  /* 0x00002805020085a7 */ /* 0x000ea400080010ff */
[----:B--2---:R-:W-:Y:S05]  /*b7c0*/  @!P0 BRA `(.L_x_152) ;  /* 0xfffffffc00f08947 */ /* 0x004fea000383ffff */
[----:B------:R-:W-:Y:S05]  /*b7d0*/  BRA `(.L_x_33) ;  /* 0xffffff6400407947 */ /* 0x000fea000383ffff */
.L_x_39:
[----:B-1----:R1:W2:Y:S02]  /*b7e0*/  SYNCS.PHASECHK.TRANS64.TRYWAIT P0, [R2+URZ+0xa0], R3 ;  /* 0x0000a003020075a7 */ /* 0x0022a400080011ff */
[----:B--2---:R-:W-:Y:S05]  /*b7f0*/  @!P0 NANOSLEEP.SYNCS 0x989680 ;  /* 0x009896800000895d */ /* 0x004fea0003900000 */
[----:B------:R-:W2:Y:S02]  /*b800*/  @!P0 SYNCS.PHASECHK.TRANS64 P0, [R2+URZ+0xa0], R3 ;  /* 0x0000a003020085a7 */ /* 0x000ea400080010ff */
[----:B--2---:R-:W-:Y:S05]  /*b810*/  @!P0 BRA `(.L_x_39) ;  /* 0xfffffffc00f08947 */ /* 0x004fea000383ffff */
[----:B------:R-:W-:Y:S05]  /*b820*/  BRA `(.L_x_153) ;  /* 0xffffff6400e07947 */ /* 0x000fea000383ffff */
.L_x_43:
[----:B---3--:R-:W-:-:S07]  /*b830*/  MOV R0, UR5 ;  /* 0x0000000500007c02 */ /* 0x008fce0008000f00 */
.L_x_154:
[----:B-1----:R1:W2:Y:S02]  /*b840*/  SYNCS.PHASECHK.TRANS64.TRYWAIT P0, [R0+URZ], R3 ;  /* 0x00000003000075a7 */ /* 0x0022a400080011ff */
[----:B--2---:R-:W-:Y:S05]  /*b850*/  @!P0 NANOSLEEP.SYNCS 0x989680 ;  /* 0x009896800000895d */ /* 0x004fea0003900000 */
[----:B------:R-:W2:Y:S02]  /*b860*/  @!P0 SYNCS.PHASECHK.TRANS64 P0, [R0+URZ], R3 ;  /* 0x00000003000085a7 */ /* 0x000ea400080010ff */
[----:B--2---:R-:W-:Y:S05]  /*b870*/  @!P0 BRA `(.L_x_154) ;  /* 0xfffffffc00f08947 */ /* 0x004fea000383ffff */
[----:B------:R-:W-:Y:S05]  /*b880*/  BRA `(.L_x_155) ;  /* 0xffffff6c00507947 */ /* 0x000fea000383ffff */
.L_x_44:
[----:B---3--:R-:W-:-:S07]  /*b890*/  MOV R0, UR5 ;  /* 0x0000000500007c02 */ /* 0x008fce0008000f00 */
.L_x_156:
[----:B-1----:R1:W2:Y:S02]  /*b8a0*/  SYNCS.PHASECHK.TRANS64.TRYWAIT P0, [R0+URZ], R3 ;  /* 0x00000003000075a7 */ /* 0x0022a400080011ff */
[----:B--2---:R-:W-:Y:S05]  /*b8b0*/  @!P0 NANOSLEEP.SYNCS 0x989680 ;  /* 0x009896800000895d */ /* 0x004fea0003900000 */
[----:B------:R-:W2:Y:S02]  /*b8c0*/  @!P0 SYNCS.PHASECHK.TRANS64 P0, [R0+URZ], R3 ;  /* 0x00000003000085a7 */ /* 0x000ea400080010ff */
[----:B--2---:R-:W-:Y:S05]  /*b8d0*/  @!P0 BRA `(.L_x_156) ;  /* 0xfffffffc00f08947 */ /* 0x004fea000383ffff */
[----:B------:R-:W-:Y:S05]  /*b8e0*/  BRA `(.L_x_157) ;  /* 0xffffff6c005c7947 */ /* 0x000fea000383ffff */
.L_x_45:
[----:B---3--:R-:W-:-:S07]  /*b8f0*/  MOV R0, UR5 ;  /* 0x0000000500007c02 */ /* 0x008fce0008000f00 */
.L_x_158:
[----:B-1----:R1:W2:Y:S02]  /*b900*/  SYNCS.PHASECHK.TRANS64.TRYWAIT P0, [R0+URZ], R3 ;  /* 0x00000003000075a7 */ /* 0x0022a400080011ff */
[----:B--2---:R-:W-:Y:S05]  /*b910*/  @!P0 NANOSLEEP.SYNCS 0x989680 ;  /* 0x009896800000895d */ /* 0x004fea0003900000 */
[----:B------:R-:W2:Y:S02]  /*b920*/  @!P0 SYNCS.PHASECHK.TRANS64 P0, [R0+URZ], R3 ;  /* 0x00000003000085a7 */ /* 0x000ea400080010ff */
[----:B--2---:R-:W-:Y:S05]  /*b930*/  @!P0 BRA `(.L_x_158) ;  /* 0xfffffffc00f08947 */ /* 0x004fea000383ffff */
[----:B------:R-:W-:Y:S05]  /*b940*/  BRA `(.L_x_159) ;  /* 0xffffff6c00687947 */ /* 0x000fea000383ffff */
.L_x_46:
[----:B---3--:R-:W-:-:S07]  /*b950*/  MOV R0, UR5 ;  /* 0x0000000500007c02 */ /* 0x008fce0008000f00 */
.L_x_160:
[----:B-1----:R1:W2:Y:S02]  /*b960*/  SYNCS.PHASECHK.TRANS64.TRYWAIT P0, [R0+URZ], R3 ;  /* 0x00000003000075a7 */ /* 0x0022a400080011ff */
[----:B--2---:R-:W-:Y:S05]  /*b970*/  @!P0 NANOSLEEP.SYNCS 0x989680 ;  /* 0x009896800000895d */ /* 0x004fea0003900000 */
[----:B------:R-:W2:Y:S02]  /*b980*/  @!P0 SYNCS.PHASECHK.TRANS64 P0, [R0+URZ], R3 ;  /* 0x00000003000085a7 */ /* 0x000ea400080010ff */
[----:B--2---:R-:W-:Y:S05]  /*b990*/  @!P0 BRA `(.L_x_160) ;  /* 0xfffffffc00f08947 */ /* 0x004fea000383ffff */
[----:B------:R-:W-:Y:S05]  /*b9a0*/  BRA `(.L_x_161) ;  /* 0xffffff6c00747947 */ /* 0x000fea000383ffff */
.L_x_49:
[----:B-1----:R1:W2:Y:S02]  /*b9b0*/  SYNCS.PHASECHK.TRANS64.TRYWAIT P0, [R0+URZ+0xe0], R5 ;  /* 0x0000e005000075a7 */ /* 0x0022a400080011ff */
[----:B--2---:R-:W-:Y:S05]  /*b9c0*/  @!P0 NANOSLEEP.SYNCS 0x989680 ;  /* 0x009896800000895d */ /* 0x004fea0003900000 */
[----:B------:R-:W2:Y:S02]  /*b9d0*/  @!P0 SYNCS.PHASECHK.TRANS64 P0, [R0+URZ+0xe0], R5 ;  /* 0x0000e005000085a7 */ /* 0x000ea400080010ff */
[----:B--2---:R-:W-:Y:S05]  /*b9e0*/  @!P0 BRA `(.L_x_49) ;  /* 0xfffffffc00f08947 */ /* 0x004fea000383ffff */
[----:B------:R-:W-:Y:S05]  /*b9f0*/  BRA `(.L_x_162) ;  /* 0xffffff6c00d07947 */ /* 0x000fea000383ffff */
.L_x_50:
[----:B------:R-:W-:-:S07]  /*ba00*/  MOV R0, UR5 ;  /* 0x0000000500007c02 */ /* 0x000fce0008000f00 */
.L_x_163:
[----:B-1----:R1:W2:Y:S02]  /*ba10*/  SYNCS.PHASECHK.TRANS64.TRYWAIT P0, [R0+URZ+0xb0], R5 ;  /* 0x0000b005000075a7 */ /* 0x0022a400080011ff */
[----:B--2---:R-:W-:Y:S05]  /*ba20*/  @!P0 NANOSLEEP.SYNCS 0x989680 ;  /* 0x009896800000895d */ /* 0x004fea0003900000 */
[----:B------:R-:W2:Y:S02]  /*ba30*/  @!P0 SYNCS.PHASECHK.TRANS64 P0, [R0+URZ+0xb0], R5 ;  /* 0x0000b005000085a7 */ /* 0x000ea400080010ff */
[----:B--2---:R-:W-:Y:S05]  /*ba40*/  @!P0 BRA `(.L_x_163) ;  /* 0xfffffffc00f08947 */ /* 0x004fea000383ffff */
[----:B------:R-:W-:Y:S05]  /*ba50*/  BRA `(.L_x_164) ;  /* 0xffffff6c00e07947 */ /* 0x000fea000383ffff */
.L_x_51:
[----:B-1----:R1:W2:Y:S02]  /*ba60*/  SYNCS.PHASECHK.TRANS64.TRYWAIT P1, [R0+URZ+0xa0], R5 ;  /* 0x0000a005000075a7 */ /* 0x0022a400080211ff */
[----:B--2---:R-:W-:Y:S05]  /*ba70*/  @!P1 NANOSLEEP.SYNCS 0x989680 ;  /* 0x009896800000995d */ /* 0x004fea0003900000 */
[----:B------:R-:W2:Y:S02]  /*ba80*/  @!P1 SYNCS.PHASECHK.TRANS64 P1, [R0+URZ+0xa0], R5 ;  /* 0x0000a005000095a7 */ /* 0x000ea400080210ff */
[----:B--2---:R-:W-:Y:S05]  /*ba90*/  @!P1 BRA `(.L_x_51) ;  /* 0xfffffffc00f09947 */ /* 0x004fea000383ffff */
[----:B------:R-:W-:Y:S05]  /*baa0*/  BRA `(.L_x_165) ;  /* 0xffffff7000107947 */ /* 0x000fea000383ffff */
.L_x_54:
[----:B------:R-:W-:-:S07]  /*bab0*/  MOV R0, UR5 ;  /* 0x0000000500007c02 */ /* 0x000fce0008000f00 */
.L_x_166:
[----:B-1----:R1:W2:Y:S02]  /*bac0*/  SYNCS.PHASECHK.TRANS64.TRYWAIT P0, [R0+URZ+0xb0], R3 ;  /* 0x0000b003000075a7 */ /* 0x0022a400080011ff */
[----:B--2---:R-:W-:Y:S05]  /*bad0*/  @!P0 NANOSLEEP.SYNCS 0x989680 ;  /* 0x009896800000895d */ /* 0x004fea0003900000 */
[----:B------:R-:W2:Y:S02]  /*bae0*/  @!P0 SYNCS.PHASECHK.TRANS64 P0, [R0+URZ+0xb0], R3 ;  /* 0x0000b003000085a7 */ /* 0x000ea400080010ff */
[----:B--2---:R-:W-:Y:S05]  /*baf0*/  @!P0 BRA `(.L_x_166) ;  /* 0xfffffffc00f08947 */ /* 0x004fea000383ffff */
[----:B------:R-:W-:Y:S05]  /*bb00*/  BRA `(.L_x_53) ;  /* 0xffffff7000647947 */ /* 0x000fea000383ffff */
.L_x_63:
[----:B-1----:R-:W-:-:S04]  /*bb10*/  MOV R4, UR6 ;  /* 0x0000000600047c02 */ /* 0x002fc80008000f00 */
[----:B------:R1:W2:Y:S03]  /*bb20*/  SYNCS.PHASECHK.TRANS64.TRYWAIT P0, [R4+URZ+0x8], R5 ;  /* 0x00000805040075a7 */ /* 0x0002a600080011ff */
[----:B--2---:R-:W-:Y:S05]  /*bb30*/  @!P0 NANOSLEEP.SYNCS 0x989680 ;  /* 0x009896800000895d */ /* 0x004fea0003900000 */
[----:B------:R-:W2:Y:S02]  /*bb40*/  @!P0 SYNCS.PHASECHK.TRANS64 P0, [R4+URZ+0x8], R5 ;  /* 0x00000805040085a7 */ /* 0x000ea400080010ff */
[----:B--2---:R-:W-:Y:S05]  /*bb50*/  @!P0 BRA `(.L_x_63) ;  /* 0xfffffffc00ec8947 */ /* 0x004fea000383ffff */
[----:B------:R-:W-:Y:S05]  /*bb60*/  BRA `(.L_x_62) ;  /* 0xffffff7400187947 */ /* 0x000fea000383ffff */
.L_x_65:
[----:B------:R-:W-:Y:S01]  /*bb70*/  BSSY B0, `(.L_x_167) ;  /* 0x0000006000007945 */ /* 0x000fe20003800000 */
[----:B------:R-:W-:-:S07]  /*bb80*/  MOV R15, 0xffffffff ;  /* 0xffffffff000f7802 */ /* 0x000fce0000000f00 */
[----:B-1---5:R-:W-:Y:S05]  /*bb90*/  WARPSYNC.COLLECTIVE R15, `(.L_x_168) ;  /* 0x000000000f0c7348 */ /* 0x022fea0003c00000 */
[----:B------:R-:W-:Y:S02]  /*bba0*/  ELECT P6, UR79, PT ;  /* 0x00000000004f782f */ /* 0x000fe400038c0000 */
[----:B------:R-:W-:Y:S01]  /*bbb0*/  MOV R14, UR79 ;  /* 0x0000004f000e7c02 */ /* 0x000fe20008000f00 */
[----:B-1---5:R-:W-:Y:S10]  /*bbc0*/  ENDCOLLECTIVE ;  /* 0x000000000000791b */ /* 0x022ff40003800000 */
.L_x_168:
[----:B------:R-:W-:Y:S05]  /*bbd0*/  BSYNC B0 ;  /* 0x0000000000007941 */ /* 0x000fea0003800000 */
.L_x_167:
[----:B------:R-:W-:Y:S05]  /*bbe0*/  BRA `(.L_x_169) ;  /* 0xffffff7400487947 */ /* 0x000fea000383ffff */
.L_x_67:
[----:B-1----:R-:W-:-:S04]  /*bbf0*/  MOV R2, UR6 ;  /* 0x0000000600027c02 */ /* 0x002fc80008000f00 */
[----:B------:R1:W2:Y:S03]  /*bc00*/  SYNCS.PHASECHK.TRANS64.TRYWAIT P0, [R2+URZ+0x8], R3 ;  /* 0x00000803020075a7 */ /* 0x0002a600080011ff */
[----:B--2---:R-:W-:Y:S05]  /*bc10*/  @!P0 NANOSLEEP.SYNCS 0x989680 ;  /* 0x009896800000895d */ /* 0x004fea0003900000 */
[----:B------:R-:W2:Y:S02]  /*bc20*/  @!P0 SYNCS.PHASECHK.TRANS64 P0, [R2+URZ+0x8], R3 ;  /* 0x00000803020085a7 */ /* 0x000ea400080010ff */
[----:B--2---:R-:W-:Y:S05]  /*bc30*/  @!P0 BRA `(.L_x_67) ;  /* 0xfffffffc00ec8947 */ /* 0x004fea000383ffff */
[----:B------:R-:W-:Y:S05]  /*bc40*/  BRA `(.L_x_66) ;  /* 0xffffff74004c7947 */ /* 0x000fea000383ffff */
.L_x_68:
[----:B-1----:R1:W2:Y:S02]  /*bc50*/  SYNCS.PHASECHK.TRANS64.TRYWAIT P0, [R0+URZ+0xa0], R5 ;  /* 0x0000a005000075a7 */ /* 0x0022a400080011ff */
[----:B--2---:R-:W-:Y:S05]  /*bc60*/  @!P0 NANOSLEEP.SYNCS 0x989680 ;  /* 0x009896800000895d */ /* 0x004fea0003900000 */
[----:B------:R-:W2:Y:S02]  /*bc70*/  @!P0 SYNCS.PHASECHK.TRANS64 P0, [R0+URZ+0xa0], R5 ;  /* 0x0000a005000085a7 */ /* 0x000ea400080010ff */
[----:B--2---:R-:W-:Y:S05]  /*bc80*/  @!P0 BRA `(.L_x_68) ;  /* 0xfffffffc00f08947 */ /* 0x004fea000383ffff */
[----:B------:R-:W-:Y:S05]  /*bc90*/  BRA `(.L_x_170) ;  /* 0xffffff7800387947 */ /* 0x000fea000383ffff */
.L_x_70:
[----:B------:R-:W-:-:S07]  /*bca0*/  MOV R0, UR9 ;  /* 0x0000000900007c02 */ /* 0x000fce0008000f00 */
.L_x_171:
[----:B-1----:R1:W2:Y:S02]  /*bcb0*/  SYNCS.PHASECHK.TRANS64.TRYWAIT P0, [R0+URZ+0xd0], R5 ;  /* 0x0000d005000075a7 */ /* 0x0022a400080011ff */
[----:B--2---:R-:W-:Y:S05]  /*bcc0*/  @!P0 NANOSLEEP.SYNCS 0x989680 ;  /* 0x009896800000895d */ /* 0x004fea0003900000 */
[----:B------:R-:W2:Y:S02]  /*bcd0*/  @!P0 SYNCS.PHASECHK.TRANS64 P0, [R0+URZ+0xd0], R5 ;  /* 0x0000d005000085a7 */ /* 0x000ea400080010ff */
[----:B--2---:R-:W-:Y:S05]  /*bce0*/  @!P0 BRA `(.L_x_171) ;  /* 0xfffffffc00f08947 */ /* 0x004fea000383ffff */
[----:B------:R-:W-:Y:S05]  /*bcf0*/  BRA `(.L_x_172) ;  /* 0xffffff7800847947 */ /* 0x000fea000383ffff */
.L_x_73:
[----:B------:R-:W-:Y:S07]  /*bd00*/  MOV R0, UR8 ;  /* 0x0000000800007c02 */ /* 0x000fee0008000f00 */
.L_x_173:
[----:B-1----:R1:W2:Y:S02]  /*bd10*/  SYNCS.PHASECHK.TRANS64.TRYWAIT P0, [R0+URZ], R5 ;  /* 0x00000005000075a7 */ /* 0x0022a400080011ff */
[----:B--2---:R-:W-:Y:S05]  /*bd20*/  @!P0 NANOSLEEP.SYNCS 0x989680 ;  /* 0x009896800000895d */ /* 0x004fea0003900000 */
[----:B------:R-:W2:Y:S02]  /*bd30*/  @!P0 SYNCS.PHASECHK.TRANS64 P0, [R0+URZ], R5 ;  /* 0x00000005000085a7 */ /* 0x000ea400080010ff */
[----:B--2---:R-:W-:Y:S05]  /*bd40*/  @!P0 BRA `(.L_x_173) ;  /* 0xfffffffc00f08947 */ /* 0x004fea000383ffff */
[----:B------:R-:W-:Y:S05]  /*bd50*/  BRA `(.L_x_72) ;  /* 0xffffff7800987947 */ /* 0x000fea000383ffff */
.L_x_77:
[----:B-1----:R-:W-:-:S07]  /*bd60*/  MOV R0, UR5 ;  /* 0x0000000500007c02 */ /* 0x002fce0008000f00 */
.L_x_174:
[----:B-1----:R1:W2:Y:S02]  /*bd70*/  SYNCS.PHASECHK.TRANS64.TRYWAIT P0, [R0+URZ], R3 ;  /* 0x00000003000075a7 */ /* 0x0022a400080011ff */
[----:B--2---:R-:W-:Y:S05]  /*bd80*/  @!P0 NANOSLEEP.SYNCS 0x989680 ;  /* 0x009896800000895d */ /* 0x004fea0003900000 */
[----:B------:R-:W2:Y:S02]  /*bd90*/  @!P0 SYNCS.PHASECHK.TRANS64 P0, [R0+URZ], R3 ;  /* 0x00000003000085a7 */ /* 0x000ea400080010ff */
[----:B--2---:R-:W-:Y:S05]  /*bda0*/  @!P0 BRA `(.L_x_174) ;  /* 0xfffffffc00f08947 */ /* 0x004fea000383ffff */
[----:B------:R-:W-:Y:S05]  /*bdb0*/  BRA `(.L_x_175) ;  /* 0xffffff7c008c7947 */ /* 0x000fea000383ffff */
.L_x_80:
[----:B------:R-:W-:-:S07]  /*bdc0*/  MOV R0, UR7 ;  /* 0x0000000700007c02 */ /* 0x000fce0008000f00 */
.L_x_176:
[----:B-1----:R1:W2:Y:S02]  /*bdd0*/  SYNCS.PHASECHK.TRANS64.TRYWAIT P1, [R0+URZ+0x100], R3 ;  /* 0x00010003000075a7 */ /* 0x0022a400080211ff */
[----:B--2---:R-:W-:Y:S05]  /*bde0*/  @!P1 NANOSLEEP.SYNCS 0x989680 ;  /* 0x009896800000995d */ /* 0x004fea0003900000 */
[----:B------:R-:W2:Y:S02]  /*bdf0*/  @!P1 SYNCS.PHASECHK.TRANS64 P1, [R0+URZ+0x100], R3 ;  /* 0x00010003000095a7 */ /* 0x000ea400080210ff */
[----:B--2---:R-:W-:Y:S05]  /*be00*/  @!P1 BRA `(.L_x_176) ;  /* 0xfffffffc00f09947 */ /* 0x004fea000383ffff */
[----:B------:R-:W-:Y:S05]  /*be10*/  BRA `(.L_x_177) ;  /* 0xffffff7c00d87947 */ /* 0x000fea000383ffff */
.L_x_85:
[----:B--2---:R2:W4:Y:S02]  /*be20*/  SYNCS.PHASECHK.TRANS64.TRYWAIT P0, [R0+URZ+0xa0], R3 ;  /* 0x0000a003000075a7 */ /* 0x00452400080011ff */
[----:B----4-:R-:W-:Y:S05]  /*be30*/  @!P0 NANOSLEEP.SYNCS 0x989680 ;  /* 0x009896800000895d */ /* 0x010fea0003900000 */
[----:B------:R-:W4:Y:S02]  /*be40*/  @!P0 SYNCS.PHASECHK.TRANS64 P0, [R0+URZ+0xa0], R3 ;  /* 0x0000a003000085a7 */ /* 0x000f2400080010ff */
[----:B----4-:R-:W-:Y:S05]  /*be50*/  @!P0 BRA `(.L_x_85) ;  /* 0xfffffffc00f08947 */ /* 0x010fea000383ffff */
[----:B------:R-:W-:Y:S05]  /*be60*/  BRA `(.L_x_178) ;  /* 0xffffff8000ec7947 */ /* 0x000fea000383ffff */
.L_x_88:
[----:B------:R-:W-:Y:S07]  /*be70*/  MOV R0, UR6 ;  /* 0x0000000600007c02 */ /* 0x000fee0008000f00 */
.L_x_179:
[----:B--2---:R2:W4:Y:S02]  /*be80*/  SYNCS.PHASECHK.TRANS64.TRYWAIT P0, [R0+URZ+0x98], R3 ;  /* 0x00009803000075a7 */ /* 0x00452400080011ff */
[----:B----4-:R-:W-:Y:S05]  /*be90*/  @!P0 NANOSLEEP.SYNCS 0x989680 ;  /* 0x009896800000895d */ /* 0x010fea0003900000 */
[----:B------:R-:W4:Y:S02]  /*bea0*/  @!P0 SYNCS.PHASECHK.TRANS64 P0, [R0+URZ+0x98], R3 ;  /* 0x00009803000085a7 */ /* 0x000f2400080010ff */
[----:B----4-:R-:W-:Y:S05]  /*beb0*/  @!P0 BRA `(.L_x_179) ;  /* 0xfffffffc00f08947 */ /* 0x010fea000383ffff */
[----:B------:R-:W-:Y:S05]  /*bec0*/  BRA `(.L_x_87) ;  /* 0xffffff8400cc7947 */ /* 0x000fea000383ffff */
.L_x_91:
[----:B------:R-:W-:Y:S07]  /*bed0*/  MOV R3, UR6 ;  /* 0x0000000600037c02 */ /* 0x000fee0008000f00 */
.L_x_180:
[----:B-1----:R1:W2:Y:S02]  /*bee0*/  SYNCS.PHASECHK.TRANS64.TRYWAIT P0, [R3+URZ+0x70], R12 ;  /* 0x0000700c030075a7 */ /* 0x0022a400080011ff */
[----:B--2---:R-:W-:Y:S05]  /*bef0*/  @!P0 NANOSLEEP.SYNCS 0x989680 ;  /* 0x009896800000895d */ /* 0x004fea0003900000 */
[----:B------:R-:W2:Y:S02]  /*bf00*/  @!P0 SYNCS.PHASECHK.TRANS64 P0, [R3+URZ+0x70], R12 ;  /* 0x0000700c030085a7 */ /* 0x000ea400080010ff */
[----:B--2---:R-:W-:Y:S05]  /*bf10*/  @!P0 BRA `(.L_x_180) ;  /* 0xfffffffc00f08947 */ /* 0x004fea000383ffff */
[----:B------:R-:W-:Y:S05]  /*bf20*/  BRA `(.L_x_181) ;  /* 0xffffff8800447947 */ /* 0x000fea000383ffff */
.L_x_92:
[----:B-1----:R-:W-:Y:S07]  /*bf30*/  MOV R3, UR6 ;  /* 0x0000000600037c02 */ /* 0x002fee0008000f00 */
.L_x_182:
[----:B-1----:R1:W2:Y:S02]  /*bf40*/  SYNCS.PHASECHK.TRANS64.TRYWAIT P0, [R3+URZ+0x78], R12 ;  /* 0x0000780c030075a7 */ /* 0x0022a400080011ff */
[----:B--2---:R-:W-:Y:S05]  /*bf50*/  @!P0 NANOSLEEP.SYNCS 0x989680 ;  /* 0x009896800000895d */ /* 0x004fea0003900000 */
[----:B------:R-:W2:Y:S02]  /*bf60*/  @!P0 SYNCS.PHASECHK.TRANS64 P0, [R3+URZ+0x78], R12 ;  /* 0x0000780c030085a7 */ /* 0x000ea400080010ff */
[----:B--2---:R-:W-:Y:S05]  /*bf70*/  @!P0 BRA `(.L_x_182) ;  /* 0xfffffffc00f08947 */ /* 0x004fea000383ffff */
[----:B------:R-:W-:Y:S05]  /*bf80*/  BRA `(.L_x_183) ;  /* 0xffffff8800847947 */ /* 0x000fea000383ffff */
.L_x_93:
[----:B-1----:R-:W-:Y:S07]  /*bf90*/  MOV R3, UR6 ;  /* 0x0000000600037c02 */ /* 0x002fee0008000f00 */
.L_x_184:
[----:B-1----:R1:W2:Y:S02]  /*bfa0*/  SYNCS.PHASECHK.TRANS64.TRYWAIT P0, [R3+URZ+0x80], R12 ;  /* 0x0000800c030075a7 */ /* 0x0022a400080011ff */
[----:B--2---:R-:W-:Y:S05]  /*bfb0*/  @!P0 NANOSLEEP.SYNCS 0x989680 ;  /* 0x009896800000895d */ /* 0x004fea0003900000 */
[----:B------:R-:W2:Y:S02]  /*bfc0*/  @!P0 SYNCS.PHASECHK.TRANS64 P0, [R3+URZ+0x80], R12 ;  /* 0x0000800c030085a7 */ /* 0x000ea400080010ff */
[----:B--2---:R-:W-:Y:S05]  /*bfd0*/  @!P0 BRA `(.L_x_184) ;  /* 0xfffffffc00f08947 */ /* 0x004fea000383ffff */
[----:B------:R-:W-:Y:S05]  /*bfe0*/  BRA `(.L_x_185) ;  /* 0xffffff8800cc7947 */ /* 0x000fea000383ffff */
.L_x_94:
[----:B------:R-:W-:Y:S07]  /*bff0*/  MOV R3, UR6 ;  /* 0x0000000600037c02 */ /* 0x000fee0008000f00 */
.L_x_186:
[----:B-1----:R1:W2:Y:S02]  /*c000*/  SYNCS.PHASECHK.TRANS64.TRYWAIT P0, [R3+URZ+0x88], R12 ;  /* 0x0000880c030075a7 */ /* 0x0022a400080011ff */
[----:B--2---:R-:W-:Y:S05]  /*c010*/  @!P0 NANOSLEEP.SYNCS 0x989680 ;  /* 0x009896800000895d */ /* 0x004fea0003900000 */
[----:B------:R-:W2:Y:S02]  /*c020*/  @!P0 SYNCS.PHASECHK.TRANS64 P0, [R3+URZ+0x88], R12 ;  /* 0x0000880c030085a7 */ /* 0x000ea400080010ff */
[----:B--2---:R-:W-:Y:S05]  /*c030*/  @!P0 BRA `(.L_x_186) ;  /* 0xfffffffc00f08947 */ /* 0x004fea000383ffff */
[----:B------:R-:W-:Y:S05]  /*c040*/  BRA `(.L_x_187) ;  /* 0xffffff8c00547947 */ /* 0x000fea000383ffff */
.L_x_96:
[----:B------:R-:W-:-:S07]  /*c050*/  MOV R0, UR6 ;  /* 0x0000000600007c02 */ /* 0x000fce0008000f00 */
.L_x_188:
[----:B-1----:R1:W4:Y:S02]  /*c060*/  SYNCS.PHASECHK.TRANS64.TRYWAIT P0, [R0+URZ+0x70], R3 ;  /* 0x00007003000075a7 */ /* 0x00232400080011ff */
[----:B----4-:R-:W-:Y:S05]  /*c070*/  @!P0 NANOSLEEP.SYNCS 0x989680 ;  /* 0x009896800000895d */ /* 0x010fea0003900000 */
[----:B------:R-:W4:Y:S02]  /*c080*/  @!P0 SYNCS.PHASECHK.TRANS64 P0, [R0+URZ+0x70], R3 ;  /* 0x00007003000085a7 */ /* 0x000f2400080010ff */
[----:B----4-:R-:W-:Y:S05]  /*c090*/  @!P0 BRA `(.L_x_188) ;  /* 0xfffffffc00f08947 */ /* 0x010fea000383ffff */
[----:B------:R-:W-:Y:S05]  /*c0a0*/  BRA `(.L_x_189) ;  /* 0xffffff8c00c47947 */ /* 0x000fea000383ffff */
.L_x_97:
[----:B-1----:R-:W-:-:S07]  /*c0b0*/  MOV R0, UR6 ;  /* 0x0000000600007c02 */ /* 0x002fce0008000f00 */
.L_x_190:
[----:B-1----:R1:W4:Y:S02]  /*c0c0*/  SYNCS.PHASECHK.TRANS64.TRYWAIT P0, [R0+URZ+0x78], R3 ;  /* 0x00007803000075a7 */ /* 0x00232400080011ff */
[----:B----4-:R-:W-:Y:S05]  /*c0d0*/  @!P0 NANOSLEEP.SYNCS 0x989680 ;  /* 0x009896800000895d */ /* 0x010fea0003900000 */
[----:B------:R-:W4:Y:S02]  /*c0e0*/  @!P0 SYNCS.PHASECHK.TRANS64 P0, [R0+URZ+0x78], R3 ;  /* 0x00007803000085a7 */ /* 0x000f2400080010ff */
[----:B----4-:R-:W-:Y:S05]  /*c0f0*/  @!P0 BRA `(.L_x_190) ;  /* 0xfffffffc00f08947 */ /* 0x010fea000383ffff */
[----:B------:R-:W-:Y:S05]  /*c100*/  BRA `(.L_x_191) ;  /* 0xffffff8c00b47947 */ /* 0x000fea000383ffff */
.L_x_98:
[----:B-1----:R-:W-:-:S07]  /*c110*/  MOV R0, UR6 ;  /* 0x0000000600007c02 */ /* 0x002fce0008000f00 */
.L_x_192:
[----:B-1----:R1:W4:Y:S02]  /*c120*/  SYNCS.PHASECHK.TRANS64.TRYWAIT P0, [R0+URZ+0x80], R3 ;  /* 0x00008003000075a7 */ /* 0x00232400080011ff */
[----:B----4-:R-:W-:Y:S05]  /*c130*/  @!P0 NANOSLEEP.SYNCS 0x989680 ;  /* 0x009896800000895d */ /* 0x010fea0003900000 */
[----:B------:R-:W4:Y:S02]  /*c140*/  @!P0 SYNCS.PHASECHK.TRANS64 P0, [R0+URZ+0x80], R3 ;  /* 0x00008003000085a7 */ /* 0x000f2400080010ff */
[----:B----4-:R-:W-:Y:S05]  /*c150*/  @!P0 BRA `(.L_x_192) ;  /* 0xfffffffc00f08947 */ /* 0x010fea000383ffff */
[----:B------:R-:W-:Y:S05]  /*c160*/  BRA `(.L_x_193) ;  /* 0xffffff8c00a47947 */ /* 0x000fea000383ffff */
.L_x_100:
[----:B--2---:R2:W3:Y:S02]  /*c170*/  SYNCS.PHASECHK.TRANS64.TRYWAIT P0, [R0+URZ+0xa0], R3 ;  /* 0x0000a003000075a7 */ /* 0x0044e400080011ff */
[----:B---3--:R-:W-:Y:S05]  /*c180*/  @!P0 NANOSLEEP.SYNCS 0x989680 ;  /* 0x009896800000895d */ /* 0x008fea0003900000 */
[----:B------:R-:W3:Y:S02]  /*c190*/  @!P0 SYNCS.PHASECHK.TRANS64 P0, [R0+URZ+0xa0], R3 ;  /* 0x0000a003000085a7 */ /* 0x000ee400080010ff */
[----:B---3--:R-:W-:Y:S05]  /*c1a0*/  @!P0 BRA `(.L_x_100) ;  /* 0xfffffffc00f08947 */ /* 0x008fea000383ffff */
[----:B------:R-:W-:Y:S05]  /*c1b0*/  BRA `(.L_x_194) ;  /* 0xffffff9000907947 */ /* 0x000fea000383ffff */
.L_x_113:
[----:B-1----:R-:W-:Y:S04]  /*c1c0*/  MOV R0, UR41 ;  /* 0x0000002900007c02 */ /* 0x002fe80008000f00 */
[----:B------:R1:W2:Y:S03]  /*c1d0*/  SYNCS.PHASECHK.TRANS64.TRYWAIT P1, [R0+URZ+0x50], R7 ;  /* 0x00005007000075a7 */ /* 0x0002a600080211ff */
[----:B--2---:R-:W-:Y:S05]  /*c1e0*/  @!P1 NANOSLEEP.SYNCS 0x989680 ;  /* 0x009896800000995d */ /* 0x004fea0003900000 */
[----:B------:R-:W2:Y:S02]  /*c1f0*/  @!P1 SYNCS.PHASECHK.TRANS64 P1, [R0+URZ+0x50], R7 ;  /* 0x00005007000095a7 */ /* 0x000ea400080210ff */
[----:B--2---:R-:W-:Y:S05]  /*c200*/  @!P1 BRA `(.L_x_113) ;  /* 0xfffffffc00ec9947 */ /* 0x004fea000383ffff */
[----:B------:R-:W-:Y:S05]  /*c210*/  BRA `(.L_x_112) ;  /* 0xffffffa0004c7947 */ /* 0x000fea000383ffff */
.L_x_115:
[----:B----4-:R4:W1:Y:S02]  /*c220*/  SYNCS.PHASECHK.TRANS64.TRYWAIT P0, [R218+URZ+0xc0], R3 ;  /* 0x0000c003da0075a7 */ /* 0x01086400080011ff */
[----:B-1----:R-:W-:Y:S05]  /*c230*/  @!P0 NANOSLEEP.SYNCS 0x989680 ;  /* 0x009896800000895d */ /* 0x002fea0003900000 */
[----:B------:R-:W1:Y:S02]  /*c240*/  @!P0 SYNCS.PHASECHK.TRANS64 P0, [R218+URZ+0xc0], R3 ;  /* 0x0000c003da0085a7 */ /* 0x000e6400080010ff */
[----:B-1----:R-:W-:Y:S05]  /*c250*/  @!P0 BRA `(.L_x_115) ;  /* 0xfffffffc00f08947 */ /* 0x002fea000383ffff */
[----:B------:R-:W-:Y:S05]  /*c260*/  BRA `(.L_x_114) ;  /* 0xffffffa000ac7947 */ /* 0x000fea000383ffff */
.L_x_124:
[----:B-1----:R1:W2:Y:S02]  /*c270*/  SYNCS.PHASECHK.TRANS64.TRYWAIT P0, [R3+URZ+0x50], R0 ;  /* 0x00005000030075a7 */ /* 0x0022a400080011ff */
[----:B--2---:R-:W-:Y:S05]  /*c280*/  @!P0 NANOSLEEP.SYNCS 0x989680 ;  /* 0x009896800000895d */ /* 0x004fea0003900000 */
[----:B------:R-:W2:Y:S02]  /*c290*/  @!P0 SYNCS.PHASECHK.TRANS64 P0, [R3+URZ+0x50], R0 ;  /* 0x00005000030085a7 */ /* 0x000ea400080010ff */
[----:B--2---:R-:W-:Y:S05]  /*c2a0*/  @!P0 BRA `(.L_x_124) ;  /* 0xfffffffc00f08947 */ /* 0x004fea000383ffff */
[----:B------:R-:W-:Y:S05]  /*c2b0*/  BRA `(.L_x_123) ;  /* 0xffffffb400747947 */ /* 0x000fea000383ffff */
.L_x_132:
[----:B--2---:R2:W3:Y:S02]  /*c2c0*/  SYNCS.PHASECHK.TRANS64.TRYWAIT P0, [R0+URZ+0x50], R7 ;  /* 0x00005007000075a7 */ /* 0x0044e400080011ff */
[----:B---3--:R-:W-:Y:S05]  /*c2d0*/  @!P0 NANOSLEEP.SYNCS 0x989680 ;  /* 0x009896800000895d */ /* 0x008fea0003900000 */
[----:B------:R-:W3:Y:S02]  /*c2e0*/  @!P0 SYNCS.PHASECHK.TRANS64 P0, [R0+URZ+0x50], R7 ;  /* 0x00005007000085a7 */ /* 0x000ee400080010ff */
[----:B---3--:R-:W-:Y:S05]  /*c2f0*/  @!P0 BRA `(.L_x_132) ;  /* 0xfffffffc00f08947 */ /* 0x008fea000383ffff */
[----:B------:R-:W-:Y:S05]  /*c300*/  BRA `(.L_x_131) ;  /* 0xffffffc800687947 */ /* 0x000fea000383ffff */
.L_x_140:
[----:B--2---:R2:W3:Y:S02]  /*c310*/  SYNCS.PHASECHK.TRANS64.TRYWAIT P0, [R3+URZ+0x50], R0 ;  /* 0x00005000030075a7 */ /* 0x0044e400080011ff */
[----:B---3--:R-:W-:Y:S05]  /*c320*/  @!P0 NANOSLEEP.SYNCS 0x989680 ;  /* 0x009896800000895d */ /* 0x008fea0003900000 */
[----:B------:R-:W3:Y:S02]  /*c330*/  @!P0 SYNCS.PHASECHK.TRANS64 P0, [R3+URZ+0x50], R0 ;  /* 0x00005000030085a7 */ /* 0x000ee400080010ff */
[----:B---3--:R-:W-:Y:S05]  /*c340*/  @!P0 BRA `(.L_x_140) ;  /* 0xfffffffc00f08947 */ /* 0x008fea000383ffff */
[----:B------:R-:W-:Y:S05]  /*c350*/  BRA `(.L_x_139) ;  /* 0xffffffdc005c7947 */ /* 0x000fea000383ffff */
        .weak           $__internal_0_$__cuda_sm10x_tcgen05_guardrail_trap_col_being_dealloced_not_returned_by_alloc
        .type           $__internal_0_$__cuda_sm10x_tcgen05_guardrail_trap_col_being_dealloced_not_returned_by_alloc,@function
        .size           $__internal_0_$__cuda_sm10x_tcgen05_guardrail_trap_col_being_dealloced_not_returned_by_alloc,($__internal_1_$__cuda_sm10x_tcgen05_guardrail_trap_phase_invalid_during_alloc - $__internal_0_$__cuda_sm10x_tcgen05_guardrail_trap_col_being_dealloced_not_returned_by_alloc)
$__internal_0_$__cuda_sm10x_tcgen05_guardrail_trap_col_being_dealloced_not_returned_by_alloc:
[----:B------:R-:W-:Y:S05]  /*c360*/  BPT.TRAP 0x1 ;  /* 0x000000040000795c */ /* 0x000fea0000300000 */
[----:B------:R-:W-:-:S04]  /*c370*/  HFMA2 R3, -RZ, RZ, 0, 0 ;  /* 0x00000000ff037431 */ /* 0x000fc800000001ff */
[----:B------:R-:W-:Y:S05]  /*c380*/  RET.REL.NODEC R2 `(_ZN7cutlass13device_kernelINS_4gemm6kernel13GemmUniversalIN4cute5tupleIJiiiiEEENS1_10collective13CollectiveMmaINS1_35MainloopSm100TmaUmmaWarpSpecializedILi5ELi2ELi2ENS5_IJNS4_1CILi2EEENSA_ILi1EEESC_EEEEENS5_IJNSA_ILi256EEESF_NSA_ILi64EEEEEENS_6half_tENS5_IJlSC_lEEESI_SJ_NS4_8TiledMMAINS4_8MMA_AtomIJNS4_26SM100_MMA_F16BF16_2x1SM_SSISI_SI_fLi256ELi256ELNS4_4UMMA5MajorE0ELSO_0ELNSN_7ScaleInE0ELSP_0EEEEEENS4_6LayoutINS5_IJSC_SC_SC_EEENS5_IJNSA_ILi0EEESU_SU_EEEEENS5_IJNS4_10UnderscoreESX_SX_EEEEENS4_18SM100_TMA_2SM_LOADENS4_14ComposedLayoutINS4_7SwizzleILi3ELi4ELi3EEENS4_18smem_ptr_flag_bitsILi16EEENSS_INS5_IJNSA_ILi8EEESG_EEENS5_IJSG_SC_EEEEEEEvNS4_8identityES10_S1A_vS1B_EENS_8epilogue10collective18CollectiveEpilogueINS1D_23Sm100TmaWarpSpecializedILi4ELi2ELi64ELb1ELb0EEEJNS5_IJNSA_ILi128EEESF_SG_EEENS5_IJNSS_IS1I_SC_EENSS_ISG_SC_EEEEESI_SJ_SI_SJ_NS1D_6fusion15FusionCallbacksIS1H_NS1N_23LinCombPerRowBiasEltActINS1D_6thread4ReLuESI_fSI_SI_fLi8ELNS_15FloatRoundStyleE2EEES1J_S1M_JEEENS4_5SM1004TMEM4LOAD26SM100_TMEM_LOAD_32dp32b64xENS4_13SM90_TMA_LOADES1A_NS4_39AutoVectorizingCopyWithAssumedAlignmentILi128EEENS4_14SM90_TMA_STOREES1A_S21_S21_EEEvvEEEEvNT_6ParamsE) ;  /* 0xffffff3c021c7950 */ /* 0x000fea0003c3ffff */
        .weak           $__internal_1_$__cuda_sm10x_tcgen05_guardrail_trap_phase_invalid_during_alloc
        .type           $__internal_1_$__cuda_sm10x_tcgen05_guardrail_trap_phase_invalid_during_alloc,@function
        .size           $__internal_1_$__cuda_sm10x_tcgen05_guardrail_trap_phase_invalid_during_alloc,($__internal_2_$__cuda_sm10x_tcgen05_guardrail_trap_unallocated_columns_being_dealloced - $__internal_1_$__cuda_sm10x_tcgen05_guardrail_trap_phase_invalid_during_alloc)
$__internal_1_$__cuda_sm10x_tcgen05_guardrail_trap_phase_invalid_during_alloc:
[----:B------:R-:W-:Y:S05]  /*c390*/  BPT.TRAP 0x1 ;  /* 0x000000040000795c */ /* 0x000fea0000300000 */
[----:B------:R-:W-:-:S04]  /*c3a0*/  MOV R3, 0x0 ;  /* 0x0000000000037802 */ /* 0x000fc80000000f00 */
[----:B------:R-:W-:Y:S05]  /*c3b0*/  RET.REL.NODEC R2 `(_ZN7cutlass13device_kernelINS_4gemm6kernel13GemmUniversalIN4cute5tupleIJiiiiEEENS1_10collective13CollectiveMmaINS1_35MainloopSm100TmaUmmaWarpSpecializedILi5ELi2ELi2ENS5_IJNS4_1CILi2EEENSA_ILi1EEESC_EEEEENS5_IJNSA_ILi256EEESF_NSA_ILi64EEEEEENS_6half_tENS5_IJlSC_lEEESI_SJ_NS4_8TiledMMAINS4_8MMA_AtomIJNS4_26SM100_MMA_F16BF16_2x1SM_SSISI_SI_fLi256ELi256ELNS4_4UMMA5MajorE0ELSO_0ELNSN_7ScaleInE0ELSP_0EEEEEENS4_6LayoutINS5_IJSC_SC_SC_EEENS5_IJNSA_ILi0EEESU_SU_EEEEENS5_IJNS4_10UnderscoreESX_SX_EEEEENS4_18SM100_TMA_2SM_LOADENS4_14ComposedLayoutINS4_7SwizzleILi3ELi4ELi3EEENS4_18smem_ptr_flag_bitsILi16EEENSS_INS5_IJNSA_ILi8EEESG_EEENS5_IJSG_SC_EEEEEEEvNS4_8identityES10_S1A_vS1B_EENS_8epilogue10collective18CollectiveEpilogueINS1D_23Sm100TmaWarpSpecializedILi4ELi2ELi64ELb1ELb0EEEJNS5_IJNSA_ILi128EEESF_SG_EEENS5_IJNSS_IS1I_SC_EENSS_ISG_SC_EEEEESI_SJ_SI_SJ_NS1D_6fusion15FusionCallbacksIS1H_NS1N_23LinCombPerRowBiasEltActINS1D_6thread4ReLuESI_fSI_SI_fLi8ELNS_15FloatRoundStyleE2EEES1J_S1M_JEEENS4_5SM1004TMEM4LOAD26SM100_TMEM_LOAD_32dp32b64xENS4_13SM90_TMA_LOADES1A_NS4_39AutoVectorizingCopyWithAssumedAlignmentILi128EEENS4_14SM90_TMA_STOREES1A_S21_S21_EEEvvEEEEvNT_6ParamsE) ;  /* 0xffffff3c02107950 */ /* 0x000fea0003c3ffff */
        .weak           $__internal_2_$__cuda_sm10x_tcgen05_guardrail_trap_unallocated_columns_being_dealloced
        .type           $__internal_2_$__cuda_sm10x_tcgen05_guardrail_trap_unallocated_columns_being_dealloced,@function
        .size           $__internal_2_$__cuda_sm10x_tcgen05_guardrail_trap_unallocated_columns_being_dealloced,(.L_x_196 - $__internal_2_$__cuda_sm10x_tcgen05_guardrail_trap_unallocated_columns_being_dealloced)
$__internal_2_$__cuda_sm10x_tcgen05_guardrail_trap_unallocated_columns_being_dealloced:
[----:B------:R-:W-:Y:S05]  /*c3c0*/  BPT.TRAP 0x1 ;  /* 0x000000040000795c */ /* 0x000fea0000300000 */
[----:B------:R-:W-:-:S04]  /*c3d0*/  HFMA2 R3, -RZ, RZ, 0, 0 ;  /* 0x00000000ff037431 */ /* 0x000fc800000001ff */
[----:B------:R-:W-:Y:S05]  /*c3e0*/  RET.REL.NODEC R2 `(_ZN7cutlass13device_kernelINS_4gemm6kernel13GemmUniversalIN4cute5tupleIJiiiiEEENS1_10collective13CollectiveMmaINS1_35MainloopSm100TmaUmmaWarpSpecializedILi5ELi2ELi2ENS5_IJNS4_1CILi2EEENSA_ILi1EEESC_EEEEENS5_IJNSA_ILi256EEESF_NSA_ILi64EEEEEENS_6half_tENS5_IJlSC_lEEESI_SJ_NS4_8TiledMMAINS4_8MMA_AtomIJNS4_26SM100_MMA_F16BF16_2x1SM_SSISI_SI_fLi256ELi256ELNS4_4UMMA5MajorE0ELSO_0ELNSN_7ScaleInE0ELSP_0EEEEEENS4_6LayoutINS5_IJSC_SC_SC_EEENS5_IJNSA_ILi0EEESU_SU_EEEEENS5_IJNS4_10UnderscoreESX_SX_EEEEENS4_18SM100_TMA_2SM_LOADENS4_14ComposedLayoutINS4_7SwizzleILi3ELi4ELi3EEENS4_18smem_ptr_flag_bitsILi16EEENSS_INS5_IJNSA_ILi8EEESG_EEENS5_IJSG_SC_EEEEEEEvNS4_8identityES10_S1A_vS1B_EENS_8epilogue10collective18CollectiveEpilogueINS1D_23Sm100TmaWarpSpecializedILi4ELi2ELi64ELb1ELb0EEEJNS5_IJNSA_ILi128EEESF_SG_EEENS5_IJNSS_IS1I_SC_EENSS_ISG_SC_EEEEESI_SJ_SI_SJ_NS1D_6fusion15FusionCallbacksIS1H_NS1N_23LinCombPerRowBiasEltActINS1D_6thread4ReLuESI_fSI_SI_fLi8ELNS_15FloatRoundStyleE2EEES1J_S1M_JEEENS4_5SM1004TMEM4LOAD26SM100_TMEM_LOAD_32dp32b64xENS4_13SM90_TMA_LOADES1A_NS4_39AutoVectorizingCopyWithAssumedAlignmentILi128EEENS4_14SM90_TMA_STOREES1A_S21_S21_EEEvvEEEEvNT_6ParamsE) ;  /* 0xffffff3c02047950 */ /* 0x000fea0003c3ffff */
.L_x_195:
[----:B------:R-:W-:-:S00]  /*c3f0*/  BRA `(.L_x_195) ;  /* 0xfffffffc00fc7947 */ /* 0x000fc0000383ffff */
[----:B------:R-:W-:-:S00]  /*c400*/  NOP ;  /* 0x0000000000007918 */ /* 0x000fc00000000000 */
[----:B------:R-:W-:-:S00]  /*c410*/  NOP ;  /* 0x0000000000007918 */ /* 0x000fc00000000000 */
[----:B------:R-:W-:-:S00]  /*c420*/  NOP ;  /* 0x0000000000007918 */ /* 0x000fc00000000000 */
[----:B------:R-:W-:-:S00]  /*c430*/  NOP ;  /* 0x0000000000007918 */ /* 0x000fc00000000000 */
[----:B------:R-:W-:-:S00]  /*c440*/  NOP ;  /* 0x0000000000007918 */ /* 0x000fc00000000000 */
[----:B------:R-:W-:-:S00]  /*c450*/  NOP ;  /* 0x0000000000007918 */ /* 0x000fc00000000000 */
[----:B------:R-:W-:-:S00]  /*c460*/  NOP ;  /* 0x0000000000007918 */ /* 0x000fc00000000000 */
[----:B------:R-:W-:-:S00]  /*c470*/  NOP ;  /* 0x0000000000007918 */ /* 0x000fc00000000000 */
.L_x_196:


//--------------------- .nv.global.init           --------------------------
	.section	.nv.global.init,"aw",@progbits
.nv.global.init:
	.type		$str$27,@object
	.size		$str$27,($str$28 - $str$27)
$str$27:
        /*0000*/ 	.byte	0x28, 0x61, 0x64, 0x64, 0x72, 0x65, 0x73, 0x73, 0x20, 0x26, 0x20, 0x6d, 0x61, 0x73, 0x6b, 0x29
        /*0010*/ 	.byte	0x20, 0x3d, 0x3d, 0x20, 0x30, 0x00
	.type		$str$28,@object
	.size		$str$28,($str$26 - $str$28)
$str$28:
        /*0016*/ 	.byte	0x2f, 0x74, 0x6d, 0x70, 0x2f, 0x63, 0x75, 0x74, 0x6c, 0x61, 0x73, 0x73, 0x5f, 0x73, 0x77, 0x65
        /*0026*/ 	.byte	0x65, 0x70, 0x5f, 0x73, 0x72, 0x63, 0x2f, 0x69, 0x6e, 0x63, 0x6c, 0x75, 0x64, 0x65, 0x2f, 0x63
        /*0036*/ 	.byte	0x75, 0x74, 0x65, 0x2f, 0x70, 0x6f, 0x69, 0x6e, 0x74, 0x65, 0x72, 0x5f, 0x66, 0x6c, 0x61, 0x67
        /*0046*/ 	.byte	0x67, 0x65, 0x64, 0x2e, 0x68, 0x70, 0x70, 0x00
	.type		$str$26,@object
	.size		$str$26,($str$25 - $str$26)
$str$26:
        /*004e*/ 	.byte	0x2f, 0x74, 0x6d, 0x70, 0x2f, 0x63, 0x75, 0x74, 0x6c, 0x61, 0x73, 0x73, 0x5f, 0x73, 0x77, 0x65
        /*005e*/ 	.byte	0x65, 0x70, 0x5f, 0x73, 0x72, 0x63, 0x2f, 0x69, 0x6e, 0x63, 0x6c, 0x75, 0x64, 0x65, 0x2f, 0x63
        /*006e*/ 	.byte	0x75, 0x74, 0x65, 0x2f, 0x61, 0x74, 0x6f, 0x6d, 0x2f, 0x63, 0x6f, 0x70, 0x79, 0x5f, 0x74, 0x72
        /*007e*/ 	.byte	0x61, 0x69, 0x74, 0x73, 0x5f, 0x73, 0x6d, 0x31, 0x30, 0x30, 0x2e, 0x68, 0x70, 0x70, 0x00
	.type		$str$25,@object
	.size		$str$25,(__unnamed_1 - $str$25)
$str$25:
        /*008d*/ 	.byte	0x28, 0x28, 0x75, 0x69, 0x6e, 0x74, 0x33, 0x32, 0x5f, 0x74, 0x28, 0x74, 0x68, 0x72, 0x65, 0x61
        /*009d*/ 	.byte	0x64, 0x49, 0x64, 0x78, 0x2e, 0x78, 0x29, 0x20, 0x2f, 0x20, 0x33, 0x32, 0x29, 0x20, 0x25, 0x20
        /*00ad*/ 	.byte	0x34, 0x29, 0x20, 0x3d, 0x3d, 0x20, 0x28, 0x28, 0x28, 0x74, 0x6d, 0x65, 0x6d, 0x5f, 0x61, 0x64
        /*00bd*/ 	.byte	0x64, 0x72, 0x20, 0x3e, 0x3e, 0x20, 0x31, 0x36, 0x29, 0x20, 0x2f, 0x20, 0x33, 0x32, 0x29, 0x20
        /*00cd*/ 	.byte	0x25, 0x20, 0x34, 0x29, 0x00
	.type		__unnamed_1,@object
	.size		__unnamed_1,(__unnamed_2 - __unnamed_1)
__unnamed_1:
        /*00d2*/ 	.byte	0x61, 0x75, 0x74, 0x6f, 0x20, 0x63, 0x75, 0x74, 0x65, 0x3a, 0x3a, 0x61, 0x73, 0x5f, 0x70, 0x6f
        /* <DEDUP_REMOVED lines=24> */
        /*0262*/ 	.byte	0x3e, 0x3e, 0x3e, 0x3e, 0x5d, 0x00
	.type		__unnamed_2,@object
	.size		__unnamed_2,(.L_2 - __unnamed_2)
__unnamed_2:
        /* <DEDUP_REMOVED lines=43> */
        /*0518*/ 	.byte	0x74, 0x65, 0x3a, 0x3a, 0x43, 0x3c, 0x30, 0x3e, 0x3e, 0x3e, 0x3e, 0x5d, 0x00
.L_2:


//--------------------- .nv.shared._ZN7cutlass13device_kernelINS_4gemm6kernel13GemmUniversalIN4cute5tupleIJiiiiEEENS1_10collective13CollectiveMmaINS1_35MainloopSm100TmaUmmaWarpSpecializedILi5ELi2ELi2ENS5_IJNS4_1CILi2EEENSA_ILi1EEESC_EEEEENS5_IJNSA_ILi256EEESF_NSA_ILi64EEEEEENS_6half_tENS5_IJlSC_lEEESI_SJ_NS4_8TiledMMAINS4_8MMA_AtomIJNS4_26SM100_MMA_F16BF16_2x1SM_SSISI_SI_fLi256ELi256ELNS4_4UMMA5MajorE0ELSO_0ELNSN_7ScaleInE0ELSP_0EEEEEENS4_6LayoutINS5_IJSC_SC_SC_EEENS5_IJNSA_ILi0EEESU_SU_EEEEENS5_IJNS4_10UnderscoreESX_SX_EEEEENS4_18SM100_TMA_2SM_LOADENS4_14ComposedLayoutINS4_7SwizzleILi3ELi4ELi3EEENS4_18smem_ptr_flag_bitsILi16EEENSS_INS5_IJNSA_ILi8EEESG_EEENS5_IJSG_SC_EEEEEEEvNS4_8identityES10_S1A_vS1B_EENS_8epilogue10collective18CollectiveEpilogueINS1D_23Sm100TmaWarpSpecializedILi4ELi2ELi64ELb1ELb0EEEJNS5_IJNSA_ILi128EEESF_SG_EEENS5_IJNSS_IS1I_SC_EENSS_ISG_SC_EEEEESI_SJ_SI_SJ_NS1D_6fusion15FusionCallbacksIS1H_NS1N_23LinCombPerRowBiasEltActINS1D_6thread4ReLuESI_fSI_SI_fLi8ELNS_15FloatRoundStyleE2EEES1J_S1M_JEEENS4_5SM1004TMEM4LOAD26SM100_TMEM_LOAD_32dp32b64xENS4_13SM90_TMA_LOADES1A_NS4_39AutoVectorizingCopyWithAssumedAlignmentILi128EEENS4_14SM90_TMA_STOREES1A_S21_S21_EEEvvEEEEvNT_6ParamsE --------------------------
	.section	.nv.shared._ZN7cutlass13device_kernelINS_4gemm6kernel13GemmUniversalIN4cute5tupleIJiiiiEEENS1_10collective13CollectiveMmaINS1_35MainloopSm100TmaUmmaWarpSpecializedILi5ELi2ELi2ENS5_IJNS4_1CILi2EEENSA_ILi1EEESC_EEEEENS5_IJNSA_ILi256EEESF_NSA_ILi64EEEEEENS_6half_tENS5_IJlSC_lEEESI_SJ_NS4_8TiledMMAINS4_8MMA_AtomIJNS4_26SM100_MMA_F16BF16_2x1SM_SSISI_SI_fLi256ELi256ELNS4_4UMMA5MajorE0ELSO_0ELNSN_7ScaleInE0ELSP_0EEEEEENS4_6LayoutINS5_IJSC_SC_SC_EEENS5_IJNSA_ILi0EEESU_SU_EEEEENS5_IJNS4_10UnderscoreESX_SX_EEEEENS4_18SM100_TMA_2SM_LOADENS4_14ComposedLayoutINS4_7SwizzleILi3ELi4ELi3EEENS4_18smem_ptr_flag_bitsILi16EEENSS_INS5_IJNSA_ILi8EEESG_EEENS5_IJSG_SC_EEEEEEEvNS4_8identityES10_S1A_vS1B_EENS_8epilogue10collective18CollectiveEpilogueINS1D_23Sm100TmaWarpSpecializedILi4ELi2ELi64ELb1ELb0EEEJNS5_IJNSA_ILi128EEESF_SG_EEENS5_IJNSS_IS1I_SC_EENSS_ISG_SC_EEEEESI_SJ_SI_SJ_NS1D_6fusion15FusionCallbacksIS1H_NS1N_23LinCombPerRowBiasEltActINS1D_6thread4ReLuESI_fSI_SI_fLi8ELNS_15FloatRoundStyleE2EEES1J_S1M_JEEENS4_5SM1004TMEM4LOAD26SM100_TMEM_LOAD_32dp32b64xENS4_13SM90_TMA_LOADES1A_NS4_39AutoVectorizingCopyWithAssumedAlignmentILi128EEENS4_14SM90_TMA_STOREES1A_S21_S21_EEEvvEEEEvNT_6ParamsE,"aw",@nobits
	.sectionflags	@""
	.align	16
	.zero		1024


//--------------------- .nv.shared.reserved.0     --------------------------
	.section	.nv.shared.reserved.0,"aw",@nobits
	.weak		__nv_reservedSMEM_offset_0_alias
	.size		__nv_reservedSMEM_offset_0_alias, 0, 64
	.other		__nv_reservedSMEM_offset_0_alias,@"STO_CUDA_RESERVED_SHARED STV_DEFAULT"
__nv_reservedSMEM_offset_0_alias:
	.zero		0
.nv.shared.reserved.0:
	.zero		64
	.weak		__nv_reservedSMEM_tcgen05_partition
	.type		__nv_reservedSMEM_tcgen05_partition,@object
	.size		__nv_reservedSMEM_tcgen05_partition,(.L_0 - __nv_reservedSMEM_tcgen05_partition)
__nv_reservedSMEM_tcgen05_partition:
	.zero		32
.L_0:


//--------------------- .nv.global                --------------------------
	.section	.nv.global,"aw",@nobits
.nv.global:
	.type		_ZN39_INTERNAL_48a3c859_4_k_cu_d9d8bce4_40214cute1_E,@object
	.size		_ZN39_INTERNAL_48a3c859_4_k_cu_d9d8bce4_40214cute1_E,(_ZN39_INTERNAL_48a3c859_4_k_cu_d9d8bce4_40214cuda3std3__45__cpo6cbeginE - _ZN39_INTERNAL_48a3c859_4_k_cu_d9d8bce4_40214cute1_E)
_ZN39_INTERNAL_48a3c859_4_k_cu_d9d8bce4_40214cute1_E:
	.zero		1
	.type		_ZN39_INTERNAL_48a3c859_4_k_cu_d9d8bce4_40214cuda3std3__45__cpo6cbeginE,@object
	.size		_ZN39_INTERNAL_48a3c859_4_k_cu_d9d8bce4_40214cuda3std3__45__cpo6cbeginE,(_ZN39_INTERNAL_48a3c859_4_k_cu_d9d8bce4_40214cuda3std3__48in_placeE - _ZN39_INTERNAL_48a3c859_4_k_cu_d9d8bce4_40214cuda3std3__45__cpo6cbeginE)
_ZN39_INTERNAL_48a3c859_4_k_cu_d9d8bce4_40214cuda3std3__45__cpo6cbeginE:
	.zero		1
	.type		_ZN39_INTERNAL_48a3c859_4_k_cu_d9d8bce4_40214cuda3std3__48in_placeE,@object
	.size		_ZN39_INTERNAL_48a3c859_4_k_cu_d9d8bce4_40214cuda3std3__48in_placeE,(_ZN39_INTERNAL_48a3c859_4_k_cu_d9d8bce4_40214cuda3std6ranges3__45__cpo9iter_moveE - _ZN39_INTERNAL_48a3c859_4_k_cu_d9d8bce4_40214cuda3std3__48in_placeE)
_ZN39_INTERNAL_48a3c859_4_k_cu_d9d8bce4_40214cuda3std3__48in_placeE:
	.zero		1
	.type		_ZN39_INTERNAL_48a3c859_4_k_cu_d9d8bce4_40214cuda3std6ranges3__45__cpo9iter_moveE,@object
	.size		_ZN39_INTERNAL_48a3c859_4_k_cu_d9d8bce4_40214cuda3std6ranges3__45__cpo9iter_moveE,(_ZN39_INTERNAL_48a3c859_4_k_cu_d9d8bce4_40214cuda3std3__45__cpo5beginE - _ZN39_INTERNAL_48a3c859_4_k_cu_d9d8bce4_40214cuda3std6ranges3__45__cpo9iter_moveE)
_ZN39_INTERNAL_48a3c859_4_k_cu_d9d8bce4_40214cuda3std6ranges3__45__cpo9iter_moveE:
	.zero		1
	.type		_ZN39_INTERNAL_48a3c859_4_k_cu_d9d8bce4_40214cuda3std3__45__cpo5beginE,@object
	.size		_ZN39_INTERNAL_48a3c859_4_k_cu_d9d8bce4_40214cuda3std3__45__cpo5beginE,(_ZN39_INTERNAL_48a3c859_4_k_cu_d9d8bce4_40214cuda3std3__441_GLOBAL__N__48a3c859_4_k_cu_d9d8bce4_40216ignoreE - _ZN39_INTERNAL_48a3c859_4_k_cu_d9d8bce4_40214cuda3std3__45__cpo5beginE)
_ZN39_INTERNAL_48a3c859_4_k_cu_d9d8bce4_40214cuda3std3__45__cpo5beginE:
	.zero		1
	.type		_ZN39_INTERNAL_48a3c859_4_k_cu_d9d8bce4_40214cuda3std3__441_GLOBAL__N__48a3c859_4_k_cu_d9d8bce4_40216ignoreE,@object
	.size		_ZN39_INTERNAL_48a3c859_4_k_cu_d9d8bce4_40214cuda3std3__441_GLOBAL__N__48a3c859_4_k_cu_d9d8bce4_40216ignoreE,(_ZN39_INTERNAL_48a3c859_4_k_cu_d9d8bce4_40214cute7productE - _ZN39_INTERNAL_48a3c859_4_k_cu_d9d8bce4_40214cuda3std3__441_GLOBAL__N__48a3c859_4_k_cu_d9d8bce4_40216ignoreE)
_ZN39_INTERNAL_48a3c859_4_k_cu_d9d8bce4_40214cuda3std3__441_GLOBAL__N__48a3c859_4_k_cu_d9d8bce4_40216ignoreE:
	.zero		1
	.type		_ZN39_INTERNAL_48a3c859_4_k_cu_d9d8bce4_40214cute7productE,@object
	.size		_ZN39_INTERNAL_48a3c859_4_k_cu_d9d8bce4_40214cute7productE,(_ZN39_INTERNAL_48a3c859_4_k_cu_d9d8bce4_40214cuda3std3__45__cpo3endE - _ZN39_INTERNAL_48a3c859_4_k_cu_d9d8bce4_40214cute7productE)
_ZN39_INTERNAL_48a3c859_4_k_cu_d9d8bce4_40214cute7productE:
	.zero		1
	.type		_ZN39_INTERNAL_48a3c859_4_k_cu_d9d8bce4_40214cuda3std3__45__cpo3endE,@object
	.size		_ZN39_INTERNAL_48a3c859_4_k_cu_d9d8bce4_40214cuda3std3__45__cpo3endE,(_ZN39_INTERNAL_48a3c859_4_k_cu_d9d8bce4_40214cuda3std3__419piecewise_constructE - _ZN39_INTERNAL_48a3c859_4_k_cu_d9d8bce4_40214cuda3std3__45__cpo3endE)
_ZN39_INTERNAL_48a3c859_4_k_cu_d9d8bce4_40214cuda3std3__45__cpo3endE:
	.zero		1
	.type		_ZN39_INTERNAL_48a3c859_4_k_cu_d9d8bce4_40214cuda3std3__419piecewise_constructE,@object
	.size		_ZN39_INTERNAL_48a3c859_4_k_cu_d9d8bce4_40214cuda3std3__419piecewise_constructE,(_ZN39_INTERNAL_48a3c859_4_k_cu_d9d8bce4_40214cuda3std3__45__cpo4cendE - _ZN39_INTERNAL_48a3c859_4_k_cu_d9d8bce4_40214cuda3std3__419piecewise_constructE)
_ZN39_INTERNAL_48a3c859_4_k_cu_d9d8bce4_40214cuda3std3__419piecewise_constructE:
	.zero		1
	.type		_ZN39_INTERNAL_48a3c859_4_k_cu_d9d8bce4_40214cuda3std3__45__cpo4cendE,@object
	.size		_ZN39_INTERNAL_48a3c859_4_k_cu_d9d8bce4_40214cuda3std3__45__cpo4cendE,(_ZN39_INTERNAL_48a3c859_4_k_cu_d9d8bce4_40214cuda3std6ranges3__45__cpo4swapE - _ZN39_INTERNAL_48a3c859_4_k_cu_d9d8bce4_40214cuda3std3__45__cpo4cendE)
_ZN39_INTERNAL_48a3c859_4_k_cu_d9d8bce4_40214cuda3std3__45__cpo4cendE:
	.zero		1
	.type		_ZN39_INTERNAL_48a3c859_4_k_cu_d9d8bce4_40214cuda3std6ranges3__45__cpo4swapE,@object
	.size		_ZN39_INTERNAL_48a3c859_4_k_cu_d9d8bce4_40214cuda3std6ranges3__45__cpo4swapE,(.L_10 - _ZN39_INTERNAL_48a3c859_4_k_cu_d9d8bce4_40214cuda3std6ranges3__45__cpo4swapE)
_ZN39_INTERNAL_48a3c859_4_k_cu_d9d8bce4_40214cuda3std6ranges3__45__cpo4swapE:
	.zero		1
.L_10:


//--------------------- .nv.constant0._ZN7cutlass13device_kernelINS_4gemm6kernel13GemmUniversalIN4cute5tupleIJiiiiEEENS1_10collective13CollectiveMmaINS1_35MainloopSm100TmaUmmaWarpSpecializedILi5ELi2ELi2ENS5_IJNS4_1CILi2EEENSA_ILi1EEESC_EEEEENS5_IJNSA_ILi256EEESF_NSA_ILi64EEEEEENS_6half_tENS5_IJlSC_lEEESI_SJ_NS4_8TiledMMAINS4_8MMA_AtomIJNS4_26SM100_MMA_F16BF16_2x1SM_SSISI_SI_fLi256ELi256ELNS4_4UMMA5MajorE0ELSO_0ELNSN_7ScaleInE0ELSP_0EEEEEENS4_6LayoutINS5_IJSC_SC_SC_EEENS5_IJNSA_ILi0EEESU_SU_EEEEENS5_IJNS4_10UnderscoreESX_SX_EEEEENS4_18SM100_TMA_2SM_LOADENS4_14ComposedLayoutINS4_7SwizzleILi3ELi4ELi3EEENS4_18smem_ptr_flag_bitsILi16EEENSS_INS5_IJNSA_ILi8EEESG_EEENS5_IJSG_SC_EEEEEEEvNS4_8identityES10_S1A_vS1B_EENS_8epilogue10collective18CollectiveEpilogueINS1D_23Sm100TmaWarpSpecializedILi4ELi2ELi64ELb1ELb0EEEJNS5_IJNSA_ILi128EEESF_SG_EEENS5_IJNSS_IS1I_SC_EENSS_ISG_SC_EEEEESI_SJ_SI_SJ_NS1D_6fusion15FusionCallbacksIS1H_NS1N_23LinCombPerRowBiasEltActINS1D_6thread4ReLuESI_fSI_SI_fLi8ELNS_15FloatRoundStyleE2EEES1J_S1M_JEEENS4_5SM1004TMEM4LOAD26SM100_TMEM_LOAD_32dp32b64xENS4_13SM90_TMA_LOADES1A_NS4_39AutoVectorizingCopyWithAssumedAlignmentILi128EEENS4_14SM90_TMA_STOREES1A_S21_S21_EEEvvEEEEvNT_6ParamsE --------------------------
	.section	.nv.constant0._ZN7cutlass13device_kernelINS_4gemm6kernel13GemmUniversalIN4cute5tupleIJiiiiEEENS1_10collective13CollectiveMmaINS1_35MainloopSm100TmaUmmaWarpSpecializedILi5ELi2ELi2ENS5_IJNS4_1CILi2EEENSA_ILi1EEESC_EEEEENS5_IJNSA_ILi256EEESF_NSA_ILi64EEEEEENS_6half_tENS5_IJlSC_lEEESI_SJ_NS4_8TiledMMAINS4_8MMA_AtomIJNS4_26SM100_MMA_F16BF16_2x1SM_SSISI_SI_fLi256ELi256ELNS4_4UMMA5MajorE0ELSO_0ELNSN_7ScaleInE0ELSP_0EEEEEENS4_6LayoutINS5_IJSC_SC_SC_EEENS5_IJNSA_ILi0EEESU_SU_EEEEENS5_IJNS4_10UnderscoreESX_SX_EEEEENS4_18SM100_TMA_2SM_LOADENS4_14ComposedLayoutINS4_7SwizzleILi3ELi4ELi3EEENS4_18smem_ptr_flag_bitsILi16EEENSS_INS5_IJNSA_ILi8EEESG_EEENS5_IJSG_SC_EEEEEEEvNS4_8identityES10_S1A_vS1B_EENS_8epilogue10collective18CollectiveEpilogueINS1D_23Sm100TmaWarpSpecializedILi4ELi2ELi64ELb1ELb0EEEJNS5_IJNSA_ILi128EEESF_SG_EEENS5_IJNSS_IS1I_SC_EENSS_ISG_SC_EEEEESI_SJ_SI_SJ_NS1D_6fusion15FusionCallbacksIS1H_NS1N_23LinCombPerRowBiasEltActINS1D_6thread4ReLuESI_fSI_SI_fLi8ELNS_15FloatRoundStyleE2EEES1J_S1M_JEEENS4_5SM1004TMEM4LOAD26SM100_TMEM_LOAD_32dp32b64xENS4_13SM90_TMA_LOADES1A_NS4_39AutoVectorizingCopyWithAssumedAlignmentILi128EEENS4_14SM90_TMA_STOREES1A_S21_S21_EEEvvEEEEvNT_6ParamsE,"a",@progbits
	.sectionflags	@""
	.align	4
.nv.constant0._ZN7cutlass13device_kernelINS_4gemm6kernel13GemmUniversalIN4cute5tupleIJiiiiEEENS1_10collective13CollectiveMmaINS1_35MainloopSm100TmaUmmaWarpSpecializedILi5ELi2ELi2ENS5_IJNS4_1CILi2EEENSA_ILi1EEESC_EEEEENS5_IJNSA_ILi256EEESF_NSA_ILi64EEEEEENS_6half_tENS5_IJlSC_lEEESI_SJ_NS4_8TiledMMAINS4_8MMA_AtomIJNS4_26SM100_MMA_F16BF16_2x1SM_SSISI_SI_fLi256ELi256ELNS4_4UMMA5MajorE0ELSO_0ELNSN_7ScaleInE0ELSP_0EEEEEENS4_6LayoutINS5_IJSC_SC_SC_EEENS5_IJNSA_ILi0EEESU_SU_EEEEENS5_IJNS4_10UnderscoreESX_SX_EEEEENS4_18SM100_TMA_2SM_LOADENS4_14ComposedLayoutINS4_7SwizzleILi3ELi4ELi3EEENS4_18smem_ptr_flag_bitsILi16EEENSS_INS5_IJNSA_ILi8EEESG_EEENS5_IJSG_SC_EEEEEEEvNS4_8identityES10_S1A_vS1B_EENS_8epilogue10collective18CollectiveEpilogueINS1D_23Sm100TmaWarpSpecializedILi4ELi2ELi64ELb1ELb0EEEJNS5_IJNSA_ILi128EEESF_SG_EEENS5_IJNSS_IS1I_SC_EENSS_ISG_SC_EEEEESI_SJ_SI_SJ_NS1D_6fusion15FusionCallbacksIS1H_NS1N_23LinCombPerRowBiasEltActINS1D_6thread4ReLuESI_fSI_SI_fLi8ELNS_15FloatRoundStyleE2EEES1J_S1M_JEEENS4_5SM1004TMEM4LOAD26SM100_TMEM_LOAD_32dp32b64xENS4_13SM90_TMA_LOADES1A_NS4_39AutoVectorizingCopyWithAssumedAlignmentILi128EEENS4_14SM90_TMA_STOREES1A_S21_S21_EEEvvEEEEvNT_6ParamsE:
	.zero		2944


//--------------------- SYMBOLS --------------------------

	.type		.nv.reservedSmem.offset0,@object
	.size		.nv.reservedSmem.offset0,0x4
	.type		.nv.reservedSmem.cap,@object
	.size		.nv.reservedSmem.cap,0x4
	.type		__assertfail,@function
